//
// Generated by NVIDIA NVVM Compiler
//
// Compiler Build ID: CL-36424714
// Cuda compilation tools, release 13.0, V13.0.88
// Based on NVVM 20.0.0
//

.version 9.0
.target sm_100
.address_size 64

	// .globl	_Z22cosineSimilarityKernelPKfS0_Pfiii

.visible .entry _Z22cosineSimilarityKernelPKfS0_Pfiii(
	.param .u64 .ptr .align 1 _Z22cosineSimilarityKernelPKfS0_Pfiii_param_0,
	.param .u64 .ptr .align 1 _Z22cosineSimilarityKernelPKfS0_Pfiii_param_1,
	.param .u64 .ptr .align 1 _Z22cosineSimilarityKernelPKfS0_Pfiii_param_2,
	.param .u32 _Z22cosineSimilarityKernelPKfS0_Pfiii_param_3,
	.param .u32 _Z22cosineSimilarityKernelPKfS0_Pfiii_param_4,
	.param .u32 _Z22cosineSimilarityKernelPKfS0_Pfiii_param_5
)
{
	.reg .pred 	%p<16>;
	.reg .b32 	%r<43>;
	.reg .b32 	%f<137>;
	.reg .b64 	%rd<40>;

	ld.param.u64 	%rd8, [_Z22cosineSimilarityKernelPKfS0_Pfiii_param_0];
	ld.param.u64 	%rd9, [_Z22cosineSimilarityKernelPKfS0_Pfiii_param_1];
	ld.param.u64 	%rd7, [_Z22cosineSimilarityKernelPKfS0_Pfiii_param_2];
	ld.param.u32 	%r20, [_Z22cosineSimilarityKernelPKfS0_Pfiii_param_3];
	ld.param.u32 	%r21, [_Z22cosineSimilarityKernelPKfS0_Pfiii_param_4];
	ld.param.u32 	%r19, [_Z22cosineSimilarityKernelPKfS0_Pfiii_param_5];
	cvta.to.global.u64 	%rd1, %rd9;
	cvta.to.global.u64 	%rd2, %rd8;
	mov.u32 	%r22, %ctaid.x;
	mov.u32 	%r23, %ntid.x;
	mov.u32 	%r24, %tid.x;
	mad.lo.s32 	%r1, %r22, %r23, %r24;
	mov.u32 	%r25, %ctaid.y;
	mov.u32 	%r26, %ntid.y;
	mov.u32 	%r27, %tid.y;
	mad.lo.s32 	%r28, %r25, %r26, %r27;
	setp.ge.s32 	%p1, %r1, %r20;
	setp.ge.s32 	%p2, %r28, %r21;
	or.pred  	%p3, %p1, %p2;
	@%p3 bra 	$L__BB0_16;
	setp.lt.s32 	%p4, %r19, 1;
	mov.f32 	%f133, 0f00000000;
	mov.f32 	%f134, %f133;
	mov.f32 	%f135, %f133;
	@%p4 bra 	$L__BB0_13;
	mul.lo.s32 	%r3, %r19, %r1;
	mul.lo.s32 	%r4, %r19, %r28;
	and.b32  	%r5, %r19, 7;
	setp.lt.u32 	%p5, %r19, 8;
	mov.f32 	%f135, 0f00000000;
	mov.b32 	%r41, 0;
	mov.f32 	%f134, %f135;
	mov.f32 	%f133, %f135;
	@%p5 bra 	$L__BB0_5;
	and.b32  	%r41, %r19, 2147483640;
	neg.s32 	%r39, %r41;
	add.s64 	%rd3, %rd2, 16;
	mul.wide.u32 	%rd10, %r4, 4;
	add.s64 	%rd11, %rd10, %rd1;
	add.s64 	%rd39, %rd11, 16;
	mov.f32 	%f135, 0f00000000;
	mov.u32 	%r38, %r3;
$L__BB0_4:
	.pragma "nounroll";
	mul.wide.s32 	%rd12, %r38, 4;
	add.s64 	%rd13, %rd3, %rd12;
	ld.global.f32 	%f43, [%rd13+-16];
	ld.global.f32 	%f44, [%rd39+-16];
	fma.rn.f32 	%f45, %f43, %f44, %f133;
	fma.rn.f32 	%f46, %f43, %f43, %f134;
	fma.rn.f32 	%f47, %f44, %f44, %f135;
	ld.global.f32 	%f48, [%rd13+-12];
	ld.global.f32 	%f49, [%rd39+-12];
	fma.rn.f32 	%f50, %f48, %f49, %f45;
	fma.rn.f32 	%f51, %f48, %f48, %f46;
	fma.rn.f32 	%f52, %f49, %f49, %f47;
	ld.global.f32 	%f53, [%rd13+-8];
	ld.global.f32 	%f54, [%rd39+-8];
	fma.rn.f32 	%f55, %f53, %f54, %f50;
	fma.rn.f32 	%f56, %f53, %f53, %f51;
	fma.rn.f32 	%f57, %f54, %f54, %f52;
	ld.global.f32 	%f58, [%rd13+-4];
	ld.global.f32 	%f59, [%rd39+-4];
	fma.rn.f32 	%f60, %f58, %f59, %f55;
	fma.rn.f32 	%f61, %f58, %f58, %f56;
	fma.rn.f32 	%f62, %f59, %f59, %f57;
	ld.global.f32 	%f63, [%rd13];
	ld.global.f32 	%f64, [%rd39];
	fma.rn.f32 	%f65, %f63, %f64, %f60;
	fma.rn.f32 	%f66, %f63, %f63, %f61;
	fma.rn.f32 	%f67, %f64, %f64, %f62;
	ld.global.f32 	%f68, [%rd13+4];
	ld.global.f32 	%f69, [%rd39+4];
	fma.rn.f32 	%f70, %f68, %f69, %f65;
	fma.rn.f32 	%f71, %f68, %f68, %f66;
	fma.rn.f32 	%f72, %f69, %f69, %f67;
	ld.global.f32 	%f73, [%rd13+8];
	ld.global.f32 	%f74, [%rd39+8];
	fma.rn.f32 	%f75, %f73, %f74, %f70;
	fma.rn.f32 	%f76, %f73, %f73, %f71;
	fma.rn.f32 	%f77, %f74, %f74, %f72;
	ld.global.f32 	%f78, [%rd13+12];
	ld.global.f32 	%f79, [%rd39+12];
	fma.rn.f32 	%f133, %f78, %f79, %f75;
	fma.rn.f32 	%f134, %f78, %f78, %f76;
	fma.rn.f32 	%f135, %f79, %f79, %f77;
	add.s32 	%r39, %r39, 8;
	add.s32 	%r38, %r38, 8;
	add.s64 	%rd39, %rd39, 32;
	setp.ne.s32 	%p6, %r39, 0;
	@%p6 bra 	$L__BB0_4;
$L__BB0_5:
	setp.eq.s32 	%p7, %r5, 0;
	@%p7 bra 	$L__BB0_13;
	and.b32  	%r13, %r19, 3;
	setp.lt.u32 	%p8, %r5, 4;
	@%p8 bra 	$L__BB0_8;
	add.s32 	%r30, %r41, %r3;
	mul.wide.s32 	%rd14, %r30, 4;
	add.s64 	%rd15, %rd2, %rd14;
	ld.global.f32 	%f81, [%rd15];
	add.s32 	%r31, %r41, %r4;
	mul.wide.u32 	%rd16, %r31, 4;
	add.s64 	%rd17, %rd1, %rd16;
	ld.global.f32 	%f82, [%rd17];
	fma.rn.f32 	%f83, %f81, %f82, %f133;
	fma.rn.f32 	%f84, %f81, %f81, %f134;
	fma.rn.f32 	%f85, %f82, %f82, %f135;
	ld.global.f32 	%f86, [%rd15+4];
	cvt.u64.u32 	%rd18, %r4;
	cvt.u64.u32 	%rd19, %r41;
	add.s64 	%rd20, %rd19, %rd18;
	shl.b64 	%rd21, %rd20, 2;
	add.s64 	%rd22, %rd1, %rd21;
	ld.global.f32 	%f87, [%rd22+4];
	fma.rn.f32 	%f88, %f86, %f87, %f83;
	fma.rn.f32 	%f89, %f86, %f86, %f84;
	fma.rn.f32 	%f90, %f87, %f87, %f85;
	ld.global.f32 	%f91, [%rd15+8];
	ld.global.f32 	%f92, [%rd22+8];
	fma.rn.f32 	%f93, %f91, %f92, %f88;
	fma.rn.f32 	%f94, %f91, %f91, %f89;
	fma.rn.f32 	%f95, %f92, %f92, %f90;
	ld.global.f32 	%f96, [%rd15+12];
	ld.global.f32 	%f97, [%rd22+12];
	fma.rn.f32 	%f133, %f96, %f97, %f93;
	fma.rn.f32 	%f134, %f96, %f96, %f94;
	fma.rn.f32 	%f135, %f97, %f97, %f95;
	add.s32 	%r41, %r41, 4;
$L__BB0_8:
	setp.eq.s32 	%p9, %r13, 0;
	@%p9 bra 	$L__BB0_13;
	setp.eq.s32 	%p10, %r13, 1;
	@%p10 bra 	$L__BB0_11;
	add.s32 	%r32, %r41, %r3;
	mul.wide.s32 	%rd23, %r32, 4;
	add.s64 	%rd24, %rd2, %rd23;
	ld.global.f32 	%f99, [%rd24];
	add.s32 	%r33, %r41, %r4;
	mul.wide.u32 	%rd25, %r33, 4;
	add.s64 	%rd26, %rd1, %rd25;
	ld.global.f32 	%f100, [%rd26];
	fma.rn.f32 	%f101, %f99, %f100, %f133;
	fma.rn.f32 	%f102, %f99, %f99, %f134;
	fma.rn.f32 	%f103, %f100, %f100, %f135;
	ld.global.f32 	%f104, [%rd24+4];
	cvt.u64.u32 	%rd27, %r4;
	cvt.u64.u32 	%rd28, %r41;
	add.s64 	%rd29, %rd28, %rd27;
	shl.b64 	%rd30, %rd29, 2;
	add.s64 	%rd31, %rd1, %rd30;
	ld.global.f32 	%f105, [%rd31+4];
	fma.rn.f32 	%f133, %f104, %f105, %f101;
	fma.rn.f32 	%f134, %f104, %f104, %f102;
	fma.rn.f32 	%f135, %f105, %f105, %f103;
	add.s32 	%r41, %r41, 2;
$L__BB0_11:
	and.b32  	%r34, %r19, 1;
	setp.eq.b32 	%p11, %r34, 1;
	not.pred 	%p12, %p11;
	@%p12 bra 	$L__BB0_13;
	add.s32 	%r35, %r41, %r3;
	mul.wide.s32 	%rd32, %r35, 4;
	add.s64 	%rd33, %rd2, %rd32;
	ld.global.f32 	%f106, [%rd33];
	add.s32 	%r36, %r41, %r4;
	mul.wide.u32 	%rd34, %r36, 4;
	add.s64 	%rd35, %rd1, %rd34;
	ld.global.f32 	%f107, [%rd35];
	fma.rn.f32 	%f133, %f106, %f107, %f133;
	fma.rn.f32 	%f134, %f106, %f106, %f134;
	fma.rn.f32 	%f135, %f107, %f107, %f135;
$L__BB0_13:
	setp.leu.f32 	%p13, %f134, 0f00000000;
	setp.leu.f32 	%p14, %f135, 0f00000000;
	mov.f32 	%f136, 0f00000000;
	or.pred  	%p15, %p13, %p14;
	@%p15 bra 	$L__BB0_15;
	sqrt.rn.f32 	%f109, %f134;
	sqrt.rn.f32 	%f110, %f135;
	mul.f32 	%f111, %f109, %f110;
	div.rn.f32 	%f136, %f133, %f111;
$L__BB0_15:
	mad.lo.s32 	%r37, %r21, %r1, %r28;
	cvta.to.global.u64 	%rd36, %rd7;
	mul.wide.s32 	%rd37, %r37, 4;
	add.s64 	%rd38, %rd36, %rd37;
	st.global.f32 	[%rd38], %f136;
$L__BB0_16:
	ret;

}
	// .globl	_Z15normalizeKernelPfii
.visible .entry _Z15normalizeKernelPfii(
	.param .u64 .ptr .align 1 _Z15normalizeKernelPfii_param_0,
	.param .u32 _Z15normalizeKernelPfii_param_1,
	.param .u32 _Z15normalizeKernelPfii_param_2
)
{
	.reg .pred 	%p<22>;
	.reg .b32 	%r<69>;
	.reg .b32 	%f<142>;
	.reg .b64 	%rd<21>;

	ld.param.u64 	%rd4, [_Z15normalizeKernelPfii_param_0];
	ld.param.u32 	%r45, [_Z15normalizeKernelPfii_param_1];
	ld.param.u32 	%r44, [_Z15normalizeKernelPfii_param_2];
	cvta.to.global.u64 	%rd1, %rd4;
	mov.u32 	%r46, %ctaid.x;
	mov.u32 	%r47, %ntid.x;
	mov.u32 	%r48, %tid.x;
	mad.lo.s32 	%r1, %r46, %r47, %r48;
	setp.ge.s32 	%p1, %r1, %r45;
	@%p1 bra 	$L__BB1_27;
	setp.lt.s32 	%p2, %r44, 1;
	mov.f32 	%f141, 0f00000000;
	@%p2 bra 	$L__BB1_14;
	mul.lo.s32 	%r2, %r44, %r1;
	and.b32  	%r3, %r44, 15;
	setp.lt.u32 	%p3, %r44, 16;
	mov.f32 	%f141, 0f00000000;
	mov.b32 	%r58, 0;
	@%p3 bra 	$L__BB1_5;
	and.b32  	%r58, %r44, 2147483632;
	neg.s32 	%r56, %r58;
	add.s64 	%rd2, %rd1, 32;
	mov.f32 	%f141, 0f00000000;
	mov.u32 	%r55, %r2;
$L__BB1_4:
	.pragma "nounroll";
	mul.wide.s32 	%rd5, %r55, 4;
	add.s64 	%rd6, %rd2, %rd5;
	ld.global.f32 	%f19, [%rd6+-32];
	fma.rn.f32 	%f20, %f19, %f19, %f141;
	ld.global.f32 	%f21, [%rd6+-28];
	fma.rn.f32 	%f22, %f21, %f21, %f20;
	ld.global.f32 	%f23, [%rd6+-24];
	fma.rn.f32 	%f24, %f23, %f23, %f22;
	ld.global.f32 	%f25, [%rd6+-20];
	fma.rn.f32 	%f26, %f25, %f25, %f24;
	ld.global.f32 	%f27, [%rd6+-16];
	fma.rn.f32 	%f28, %f27, %f27, %f26;
	ld.global.f32 	%f29, [%rd6+-12];
	fma.rn.f32 	%f30, %f29, %f29, %f28;
	ld.global.f32 	%f31, [%rd6+-8];
	fma.rn.f32 	%f32, %f31, %f31, %f30;
	ld.global.f32 	%f33, [%rd6+-4];
	fma.rn.f32 	%f34, %f33, %f33, %f32;
	ld.global.f32 	%f35, [%rd6];
	fma.rn.f32 	%f36, %f35, %f35, %f34;
	ld.global.f32 	%f37, [%rd6+4];
	fma.rn.f32 	%f38, %f37, %f37, %f36;
	ld.global.f32 	%f39, [%rd6+8];
	fma.rn.f32 	%f40, %f39, %f39, %f38;
	ld.global.f32 	%f41, [%rd6+12];
	fma.rn.f32 	%f42, %f41, %f41, %f40;
	ld.global.f32 	%f43, [%rd6+16];
	fma.rn.f32 	%f44, %f43, %f43, %f42;
	ld.global.f32 	%f45, [%rd6+20];
	fma.rn.f32 	%f46, %f45, %f45, %f44;
	ld.global.f32 	%f47, [%rd6+24];
	fma.rn.f32 	%f48, %f47, %f47, %f46;
	ld.global.f32 	%f49, [%rd6+28];
	fma.rn.f32 	%f141, %f49, %f49, %f48;
	add.s32 	%r56, %r56, 16;
	add.s32 	%r55, %r55, 16;
	setp.ne.s32 	%p4, %r56, 0;
	@%p4 bra 	$L__BB1_4;
$L__BB1_5:
	setp.eq.s32 	%p5, %r3, 0;
	@%p5 bra 	$L__BB1_14;
	and.b32  	%r11, %r44, 7;
	setp.lt.u32 	%p6, %r3, 8;
	@%p6 bra 	$L__BB1_8;
	add.s32 	%r50, %r58, %r2;
	mul.wide.s32 	%rd7, %r50, 4;
	add.s64 	%rd8, %rd1, %rd7;
	ld.global.f32 	%f51, [%rd8];
	fma.rn.f32 	%f52, %f51, %f51, %f141;
	ld.global.f32 	%f53, [%rd8+4];
	fma.rn.f32 	%f54, %f53, %f53, %f52;
	ld.global.f32 	%f55, [%rd8+8];
	fma.rn.f32 	%f56, %f55, %f55, %f54;
	ld.global.f32 	%f57, [%rd8+12];
	fma.rn.f32 	%f58, %f57, %f57, %f56;
	ld.global.f32 	%f59, [%rd8+16];
	fma.rn.f32 	%f60, %f59, %f59, %f58;
	ld.global.f32 	%f61, [%rd8+20];
	fma.rn.f32 	%f62, %f61, %f61, %f60;
	ld.global.f32 	%f63, [%rd8+24];
	fma.rn.f32 	%f64, %f63, %f63, %f62;
	ld.global.f32 	%f65, [%rd8+28];
	fma.rn.f32 	%f141, %f65, %f65, %f64;
	add.s32 	%r58, %r58, 8;
$L__BB1_8:
	setp.eq.s32 	%p7, %r11, 0;
	@%p7 bra 	$L__BB1_14;
	and.b32  	%r14, %r44, 3;
	setp.lt.u32 	%p8, %r11, 4;
	@%p8 bra 	$L__BB1_11;
	add.s32 	%r51, %r58, %r2;
	mul.wide.s32 	%rd9, %r51, 4;
	add.s64 	%rd10, %rd1, %rd9;
	ld.global.f32 	%f67, [%rd10];
	fma.rn.f32 	%f68, %f67, %f67, %f141;
	ld.global.f32 	%f69, [%rd10+4];
	fma.rn.f32 	%f70, %f69, %f69, %f68;
	ld.global.f32 	%f71, [%rd10+8];
	fma.rn.f32 	%f72, %f71, %f71, %f70;
	ld.global.f32 	%f73, [%rd10+12];
	fma.rn.f32 	%f141, %f73, %f73, %f72;
	add.s32 	%r58, %r58, 4;
$L__BB1_11:
	setp.eq.s32 	%p9, %r14, 0;
	@%p9 bra 	$L__BB1_14;
	add.s32 	%r61, %r58, %r2;
	neg.s32 	%r60, %r14;
$L__BB1_13:
	.pragma "nounroll";
	mul.wide.s32 	%rd11, %r61, 4;
	add.s64 	%rd12, %rd1, %rd11;
	ld.global.f32 	%f74, [%rd12];
	fma.rn.f32 	%f141, %f74, %f74, %f141;
	add.s32 	%r61, %r61, 1;
	add.s32 	%r60, %r60, 1;
	setp.ne.s32 	%p10, %r60, 0;
	@%p10 bra 	$L__BB1_13;
$L__BB1_14:
	setp.lt.s32 	%p11, %r44, 1;
	sqrt.rn.f32 	%f14, %f141;
	setp.leu.f32 	%p12, %f14, 0f00000000;
	or.pred  	%p13, %p12, %p11;
	@%p13 bra 	$L__BB1_27;
	mul.lo.s32 	%r23, %r44, %r1;
	and.b32  	%r24, %r44, 15;
	setp.lt.u32 	%p14, %r44, 16;
	mov.b32 	%r65, 0;
	@%p14 bra 	$L__BB1_18;
	and.b32  	%r65, %r44, 2147483632;
	neg.s32 	%r63, %r65;
	add.s64 	%rd3, %rd1, 32;
	mov.u32 	%r62, %r23;
$L__BB1_17:
	.pragma "nounroll";
	mul.wide.s32 	%rd13, %r62, 4;
	add.s64 	%rd14, %rd3, %rd13;
	ld.global.f32 	%f75, [%rd14+-32];
	div.rn.f32 	%f76, %f75, %f14;
	st.global.f32 	[%rd14+-32], %f76;
	ld.global.f32 	%f77, [%rd14+-28];
	div.rn.f32 	%f78, %f77, %f14;
	st.global.f32 	[%rd14+-28], %f78;
	ld.global.f32 	%f79, [%rd14+-24];
	div.rn.f32 	%f80, %f79, %f14;
	st.global.f32 	[%rd14+-24], %f80;
	ld.global.f32 	%f81, [%rd14+-20];
	div.rn.f32 	%f82, %f81, %f14;
	st.global.f32 	[%rd14+-20], %f82;
	ld.global.f32 	%f83, [%rd14+-16];
	div.rn.f32 	%f84, %f83, %f14;
	st.global.f32 	[%rd14+-16], %f84;
	ld.global.f32 	%f85, [%rd14+-12];
	div.rn.f32 	%f86, %f85, %f14;
	st.global.f32 	[%rd14+-12], %f86;
	ld.global.f32 	%f87, [%rd14+-8];
	div.rn.f32 	%f88, %f87, %f14;
	st.global.f32 	[%rd14+-8], %f88;
	ld.global.f32 	%f89, [%rd14+-4];
	div.rn.f32 	%f90, %f89, %f14;
	st.global.f32 	[%rd14+-4], %f90;
	ld.global.f32 	%f91, [%rd14];
	div.rn.f32 	%f92, %f91, %f14;
	st.global.f32 	[%rd14], %f92;
	ld.global.f32 	%f93, [%rd14+4];
	div.rn.f32 	%f94, %f93, %f14;
	st.global.f32 	[%rd14+4], %f94;
	ld.global.f32 	%f95, [%rd14+8];
	div.rn.f32 	%f96, %f95, %f14;
	st.global.f32 	[%rd14+8], %f96;
	ld.global.f32 	%f97, [%rd14+12];
	div.rn.f32 	%f98, %f97, %f14;
	st.global.f32 	[%rd14+12], %f98;
	ld.global.f32 	%f99, [%rd14+16];
	div.rn.f32 	%f100, %f99, %f14;
	st.global.f32 	[%rd14+16], %f100;
	ld.global.f32 	%f101, [%rd14+20];
	div.rn.f32 	%f102, %f101, %f14;
	st.global.f32 	[%rd14+20], %f102;
	ld.global.f32 	%f103, [%rd14+24];
	div.rn.f32 	%f104, %f103, %f14;
	st.global.f32 	[%rd14+24], %f104;
	ld.global.f32 	%f105, [%rd14+28];
	div.rn.f32 	%f106, %f105, %f14;
	st.global.f32 	[%rd14+28], %f106;
	add.s32 	%r63, %r63, 16;
	add.s32 	%r62, %r62, 16;
	setp.ne.s32 	%p15, %r63, 0;
	@%p15 bra 	$L__BB1_17;
$L__BB1_18:
	setp.eq.s32 	%p16, %r24, 0;
	@%p16 bra 	$L__BB1_27;
	and.b32  	%r32, %r44, 7;
	setp.lt.u32 	%p17, %r24, 8;
	@%p17 bra 	$L__BB1_21;
	add.s32 	%r53, %r65, %r23;
	mul.wide.s32 	%rd15, %r53, 4;
	add.s64 	%rd16, %rd1, %rd15;
	ld.global.f32 	%f107, [%rd16];
	div.rn.f32 	%f108, %f107, %f14;
	st.global.f32 	[%rd16], %f108;
	ld.global.f32 	%f109, [%rd16+4];
	div.rn.f32 	%f110, %f109, %f14;
	st.global.f32 	[%rd16+4], %f110;
	ld.global.f32 	%f111, [%rd16+8];
	div.rn.f32 	%f112, %f111, %f14;
	st.global.f32 	[%rd16+8], %f112;
	ld.global.f32 	%f113, [%rd16+12];
	div.rn.f32 	%f114, %f113, %f14;
	st.global.f32 	[%rd16+12], %f114;
	ld.global.f32 	%f115, [%rd16+16];
	div.rn.f32 	%f116, %f115, %f14;
	st.global.f32 	[%rd16+16], %f116;
	ld.global.f32 	%f117, [%rd16+20];
	div.rn.f32 	%f118, %f117, %f14;
	st.global.f32 	[%rd16+20], %f118;
	ld.global.f32 	%f119, [%rd16+24];
	div.rn.f32 	%f120, %f119, %f14;
	st.global.f32 	[%rd16+24], %f120;
	ld.global.f32 	%f121, [%rd16+28];
	div.rn.f32 	%f122, %f121, %f14;
	st.global.f32 	[%rd16+28], %f122;
	add.s32 	%r65, %r65, 8;
$L__BB1_21:
	setp.eq.s32 	%p18, %r32, 0;
	@%p18 bra 	$L__BB1_27;
	and.b32  	%r35, %r44, 3;
	setp.lt.u32 	%p19, %r32, 4;
	@%p19 bra 	$L__BB1_24;
	add.s32 	%r54, %r65, %r23;
	mul.wide.s32 	%rd17, %r54, 4;
	add.s64 	%rd18, %rd1, %rd17;
	ld.global.f32 	%f123, [%rd18];
	div.rn.f32 	%f124, %f123, %f14;
	st.global.f32 	[%rd18], %f124;
	ld.global.f32 	%f125, [%rd18+4];
	div.rn.f32 	%f126, %f125, %f14;
	st.global.f32 	[%rd18+4], %f126;
	ld.global.f32 	%f127, [%rd18+8];
	div.rn.f32 	%f128, %f127, %f14;
	st.global.f32 	[%rd18+8], %f128;
	ld.global.f32 	%f129, [%rd18+12];
	div.rn.f32 	%f130, %f129, %f14;
	st.global.f32 	[%rd18+12], %f130;
	add.s32 	%r65, %r65, 4;
$L__BB1_24:
	setp.eq.s32 	%p20, %r35, 0;
	@%p20 bra 	$L__BB1_27;
	add.s32 	%r68, %r65, %r23;
	neg.s32 	%r67, %r35;
$L__BB1_26:
	.pragma "nounroll";
	mul.wide.s32 	%rd19, %r68, 4;
	add.s64 	%rd20, %rd1, %rd19;
	ld.global.f32 	%f131, [%rd20];
	div.rn.f32 	%f132, %f131, %f14;
	st.global.f32 	[%rd20], %f132;
	add.s32 	%r68, %r68, 1;
	add.s32 	%r67, %r67, 1;
	setp.ne.s32 	%p21, %r67, 0;
	@%p21 bra 	$L__BB1_26;
$L__BB1_27:
	ret;

}


// ===== COMPILED SASS (sm_100) =====

	.target	sm_100

	.elftype	@"ET_EXEC"


//--------------------- .note.nv.tkinfo           --------------------------
	.section	.note.nv.tkinfo,"",@"SHT_NOTE"
	.sectionflags	@"SHF_NOTE_NV_TKINFO"
	.tkinfo
        /*0018*/ 	.word	0x00000002
        /*0030*/ 	.string	""
        /*0030*/ 	.string	"ptxas"
        /*0030*/ 	.string	"Cuda compilation tools, release 13.0, V13.0.88"
        /*0030*/ 	.string	"Build cuda_13.0.r13.0/compiler.36424714_0"
        /*0030*/ 	.string	"-arch sm_100 -m 64 "



//--------------------- .note.nv.cuinfo           --------------------------
	.section	.note.nv.cuinfo,"",@"SHT_NOTE"
	.sectionflags	@"SHF_NOTE_NV_CUINFO"
        /*0018*/ 	.short	0x0002
        /*001a*/ 	.short	0x0064
        /*001c*/ 	.short	0x0082
	.zero		2


//--------------------- .nv.info                  --------------------------
	.section	.nv.info,"",@"SHT_CUDA_INFO"
	.align	4


	//----- nvinfo : EIATTR_REGCOUNT
	.align		4
        /*0000*/ 	.byte	0x04, 0x2f
        /*0002*/ 	.short	(.L_1 - .L_0)
	.align		4
.L_0:
        /*0004*/ 	.word	index@(_Z22cosineSimilarityKernelPKfS0_Pfiii)
        /*0008*/ 	.word	0x00000020


	//----- nvinfo : EIATTR_FRAME_SIZE
	.align		4
.L_1:
        /*000c*/ 	.byte	0x04, 0x11
        /*000e*/ 	.short	(.L_3 - .L_2)
	.align		4
.L_2:
        /*0010*/ 	.word	index@($__internal_3_$__cuda_sm3x_div_rn_noftz_f32_slowpath)
        /*0014*/ 	.word	0x00000000


	//----- nvinfo : EIATTR_FRAME_SIZE
	.align		4
.L_3:
        /*0018*/ 	.byte	0x04, 0x11
        /*001a*/ 	.short	(.L_5 - .L_4)
	.align		4
.L_4:
        /*001c*/ 	.word	index@($__internal_2_$__cuda_sm20_sqrt_rn_f32_slowpath)
        /*0020*/ 	.word	0x00000000


	//----- nvinfo : EIATTR_FRAME_SIZE
	.align		4
.L_5:
        /*0024*/ 	.byte	0x04, 0x11
        /*0026*/ 	.short	(.L_7 - .L_6)
	.align		4
.L_6:
        /*0028*/ 	.word	index@(_Z22cosineSimilarityKernelPKfS0_Pfiii)
        /*002c*/ 	.word	0x00000000


	//----- nvinfo : EIATTR_REGCOUNT
	.align		4
.L_7:
        /*0030*/ 	.byte	0x04, 0x2f
        /*0032*/ 	.short	(.L_9 - .L_8)
	.align		4
.L_8:
        /*0034*/ 	.word	index@(_Z15normalizeKernelPfii)
        /*0038*/ 	.word	0x0000001e


	//----- nvinfo : EIATTR_FRAME_SIZE
	.align		4
.L_9:
        /*003c*/ 	.byte	0x04, 0x11
        /*003e*/ 	.short	(.L_11 - .L_10)
	.align		4
.L_10:
        /*0040*/ 	.word	index@($__internal_1_$__cuda_sm3x_div_rn_noftz_f32_slowpath)
        /*0044*/ 	.word	0x00000000


	//----- nvinfo : EIATTR_FRAME_SIZE
	.align		4
.L_11:
        /*0048*/ 	.byte	0x04, 0x11
        /*004a*/ 	.short	(.L_13 - .L_12)
	.align		4
.L_12:
        /*004c*/ 	.word	index@($__internal_0_$__cuda_sm20_sqrt_rn_f32_slowpath)
        /*0050*/ 	.word	0x00000000


	//----- nvinfo : EIATTR_FRAME_SIZE
	.align		4
.L_13:
        /*0054*/ 	.byte	0x04, 0x11
        /*0056*/ 	.short	(.L_15 - .L_14)
	.align		4
.L_14:
        /*0058*/ 	.word	index@(_Z15normalizeKernelPfii)
        /*005c*/ 	.word	0x00000000


	//----- nvinfo : EIATTR_MIN_STACK_SIZE
	.align		4
.L_15:
        /*0060*/ 	.byte	0x04, 0x12
        /*0062*/ 	.short	(.L_17 - .L_16)
	.align		4
.L_16:
        /*0064*/ 	.word	index@(_Z15normalizeKernelPfii)
        /*0068*/ 	.word	0x00000000


	//----- nvinfo : EIATTR_MIN_STACK_SIZE
	.align		4
.L_17:
        /*006c*/ 	.byte	0x04, 0x12
        /*006e*/ 	.short	(.L_19 - .L_18)
	.align		4
.L_18:
        /*0070*/ 	.word	index@(_Z22cosineSimilarityKernelPKfS0_Pfiii)
        /*0074*/ 	.word	0x00000000
.L_19:


//--------------------- .nv.compat                --------------------------
	.section	.nv.compat,"",@"SHT_CUDA_COMPAT_INFO"
	.align	4
        /*0000*/ 	.byte	0x02, 0x09, 0x00, 0x00, 0x02, 0x02, 0x01, 0x00, 0x02, 0x05, 0x05, 0x00, 0x03, 0x07, 0x01, 0x01
        /*0010*/ 	.byte	0x02, 0x03, 0x00, 0x00, 0x02, 0x06, 0x01, 0x00, 0x04, 0x0b, 0x08, 0x00, 0x01, 0x00, 0x00, 0x00
        /*0020*/ 	.byte	0x00, 0x00, 0x00, 0x00


//--------------------- .nv.info._Z15normalizeKernelPfii --------------------------
	.section	.nv.info._Z15normalizeKernelPfii,"",@"SHT_CUDA_INFO"
	.sectionflags	@""
	.align	4


	//----- nvinfo : EIATTR_CUDA_API_VERSION
	.align		4
        /*0000*/ 	.byte	0x04, 0x37
        /*0002*/ 	.short	(.L_21 - .L_20)
.L_20:
        /*0004*/ 	.word	0x00000082


	//----- nvinfo : EIATTR_KPARAM_INFO
	.align		4
.L_21:
        /*0008*/ 	.byte	0x04, 0x17
        /*000a*/ 	.short	(.L_23 - .L_22)
.L_22:
        /*000c*/ 	.word	0x00000000
        /*0010*/ 	.short	0x0002
        /*0012*/ 	.short	0x000c
        /*0014*/ 	.byte	0x00, 0xf0, 0x11, 0x00


	//----- nvinfo : EIATTR_KPARAM_INFO
	.align		4
.L_23:
        /*0018*/ 	.byte	0x04, 0x17
        /*001a*/ 	.short	(.L_25 - .L_24)
.L_24:
        /*001c*/ 	.word	0x00000000
        /*0020*/ 	.short	0x0001
        /*0022*/ 	.short	0x0008
        /*0024*/ 	.byte	0x00, 0xf0, 0x11, 0x00


	//----- nvinfo : EIATTR_KPARAM_INFO
	.align		4
.L_25:
        /*0028*/ 	.byte	0x04, 0x17
        /*002a*/ 	.short	(.L_27 - .L_26)
.L_26:
        /*002c*/ 	.word	0x00000000
        /*0030*/ 	.short	0x0000
        /*0032*/ 	.short	0x0000
        /*0034*/ 	.byte	0x00, 0xf5, 0x21, 0x00


	//----- nvinfo : EIATTR_SPARSE_MMA_MASK
	.align		4
.L_27:
        /*0038*/ 	.byte	0x03, 0x50
        /*003a*/ 	.short	0x0000


	//----- nvinfo : EIATTR_MAXREG_COUNT
	.align		4
        /*003c*/ 	.byte	0x03, 0x1b
        /*003e*/ 	.short	0x00ff


	//----- nvinfo : EIATTR_MERCURY_ISA_VERSION
	.align		4
        /*0040*/ 	.byte	0x03, 0x5f
        /*0042*/ 	.short	0x0101


	//----- nvinfo : EIATTR_VRC_CTA_INIT_COUNT
	.align		4
        /*0044*/ 	.byte	0x02, 0x4a
	.zero		1
	.zero		1


	//----- nvinfo : EIATTR_EXIT_INSTR_OFFSETS
	.align		4
        /*0048*/ 	.byte	0x04, 0x1c
        /*004a*/ 	.short	(.L_29 - .L_28)


	//   ....[0]....
.L_28:
        /*004c*/ 	.word	0x00000070


	//   ....[1]....
        /*0050*/ 	.word	0x00000860


	//   ....[2]....
        /*0054*/ 	.word	0x000019a0


	//   ....[3]....
        /*0058*/ 	.word	0x00002240


	//   ....[4]....
        /*005c*/ 	.word	0x000026e0


	//   ....[5]....
        /*0060*/ 	.word	0x00002870


	//----- nvinfo : EIATTR_CRS_STACK_SIZE
	.align		4
.L_29:
        /*0064*/ 	.byte	0x04, 0x1e
        /*0066*/ 	.short	(.L_31 - .L_30)
.L_30:
        /*0068*/ 	.word	0x00000000


	//----- nvinfo : EIATTR_CBANK_PARAM_SIZE
	.align		4
.L_31:
        /*006c*/ 	.byte	0x03, 0x19
        /*006e*/ 	.short	0x0010


	//----- nvinfo : EIATTR_PARAM_CBANK
	.align		4
        /*0070*/ 	.byte	0x04, 0x0a
        /*0072*/ 	.short	(.L_33 - .L_32)
	.align		4
.L_32:
        /*0074*/ 	.word	index@(.nv.constant0._Z15normalizeKernelPfii)
        /*0078*/ 	.short	0x0380
        /*007a*/ 	.short	0x0010


	//----- nvinfo : EIATTR_SW_WAR
	.align		4
.L_33:
        /*007c*/ 	.byte	0x04, 0x36
        /*007e*/ 	.short	(.L_35 - .L_34)
.L_34:
        /*0080*/ 	.word	0x00000008
.L_35:


//--------------------- .nv.info._Z22cosineSimilarityKernelPKfS0_Pfiii --------------------------
	.section	.nv.info._Z22cosineSimilarityKernelPKfS0_Pfiii,"",@"SHT_CUDA_INFO"
	.sectionflags	@""
	.align	4


	//----- nvinfo : EIATTR_CUDA_API_VERSION
	.align		4
        /*0000*/ 	.byte	0x04, 0x37
        /*0002*/ 	.short	(.L_37 - .L_36)
.L_36:
        /*0004*/ 	.word	0x00000082


	//----- nvinfo : EIATTR_KPARAM_INFO
	.align		4
.L_37:
        /*0008*/ 	.byte	0x04, 0x17
        /*000a*/ 	.short	(.L_39 - .L_38)
.L_38:
        /*000c*/ 	.word	0x00000000
        /*0010*/ 	.short	0x0005
        /*0012*/ 	.short	0x0020
        /*0014*/ 	.byte	0x00, 0xf0, 0x11, 0x00


	//----- nvinfo : EIATTR_KPARAM_INFO
	.align		4
.L_39:
        /*0018*/ 	.byte	0x04, 0x17
        /*001a*/ 	.short	(.L_41 - .L_40)
.L_40:
        /*001c*/ 	.word	0x00000000
        /*0020*/ 	.short	0x0004
        /*0022*/ 	.short	0x001c
        /*0024*/ 	.byte	0x00, 0xf0, 0x11, 0x00


	//----- nvinfo : EIATTR_KPARAM_INFO
	.align		4
.L_41:
        /*0028*/ 	.byte	0x04, 0x17
        /*002a*/ 	.short	(.L_43 - .L_42)
.L_42:
        /*002c*/ 	.word	0x00000000
        /*0030*/ 	.short	0x0003
        /*0032*/ 	.short	0x0018
        /*0034*/ 	.byte	0x00, 0xf0, 0x11, 0x00


	//----- nvinfo : EIATTR_KPARAM_INFO
	.align		4
.L_43:
        /*0038*/ 	.byte	0x04, 0x17
        /*003a*/ 	.short	(.L_45 - .L_44)
.L_44:
        /*003c*/ 	.word	0x00000000
        /*0040*/ 	.short	0x0002
        /*0042*/ 	.short	0x0010
        /*0044*/ 	.byte	0x00, 0xf5, 0x21, 0x00


	//----- nvinfo : EIATTR_KPARAM_INFO
	.align		4
.L_45:
        /*0048*/ 	.byte	0x04, 0x17
        /*004a*/ 	.short	(.L_47 - .L_46)
.L_46:
        /*004c*/ 	.word	0x00000000
        /*0050*/ 	.short	0x0001
        /*0052*/ 	.short	0x0008
        /*0054*/ 	.byte	0x00, 0xf5, 0x21, 0x00


	//----- nvinfo : EIATTR_KPARAM_INFO
	.align		4
.L_47:
        /*0058*/ 	.byte	0x04, 0x17
        /*005a*/ 	.short	(.L_49 - .L_48)
.L_48:
        /*005c*/ 	.word	0x00000000
        /*0060*/ 	.short	0x0000
        /*0062*/ 	.short	0x0000
        /*0064*/ 	.byte	0x00, 0xf5, 0x21, 0x00


	//----- nvinfo : EIATTR_SPARSE_MMA_MASK
	.align		4
.L_49:
        /*0068*/ 	.byte	0x03, 0x50
        /*006a*/ 	.short	0x0000


	//----- nvinfo : EIATTR_MAXREG_COUNT
	.align		4
        /*006c*/ 	.byte	0x03, 0x1b
        /*006e*/ 	.short	0x00ff


	//----- nvinfo : EIATTR_MERCURY_ISA_VERSION
	.align		4
        /*0070*/ 	.byte	0x03, 0x5f
        /*0072*/ 	.short	0x0101


	//----- nvinfo : EIATTR_VRC_CTA_INIT_COUNT
	.align		4
        /*0074*/ 	.byte	0x02, 0x4a
	.zero		1
	.zero		1


	//----- nvinfo : EIATTR_EXIT_INSTR_OFFSETS
	.align		4
        /*0078*/ 	.byte	0x04, 0x1c
        /*007a*/ 	.short	(.L_51 - .L_50)


	//   ....[0]....
.L_50:
        /*007c*/ 	.word	0x000000c0


	//   ....[1]....
        /*0080*/ 	.word	0x00000dd0


	//----- nvinfo : EIATTR_CRS_STACK_SIZE
	.align		4
.L_51:
        /*0084*/ 	.byte	0x04, 0x1e
        /*0086*/ 	.short	(.L_53 - .L_52)
.L_52:
        /*0088*/ 	.word	0x00000000


	//----- nvinfo : EIATTR_CBANK_PARAM_SIZE
	.align		4
.L_53:
        /*008c*/ 	.byte	0x03, 0x19
        /*008e*/ 	.short	0x0024


	//----- nvinfo : EIATTR_PARAM_CBANK
	.align		4
        /*0090*/ 	.byte	0x04, 0x0a
        /*0092*/ 	.short	(.L_55 - .L_54)
	.align		4
.L_54:
        /*0094*/ 	.word	index@(.nv.constant0._Z22cosineSimilarityKernelPKfS0_Pfiii)
        /*0098*/ 	.short	0x0380
        /*009a*/ 	.short	0x0024


	//----- nvinfo : EIATTR_SW_WAR
	.align		4
.L_55:
        /*009c*/ 	.byte	0x04, 0x36
        /*009e*/ 	.short	(.L_57 - .L_56)
.L_56:
        /*00a0*/ 	.word	0x00000008
.L_57:


//--------------------- .nv.callgraph             --------------------------
	.section	.nv.callgraph,"",@"SHT_CUDA_CALLGRAPH"
	.align	4
	.sectionentsize	8
	.align		4
        /*0000*/ 	.word	0x00000000
	.align		4
        /*0004*/ 	.word	0xffffffff
	.align		4
        /*0008*/ 	.word	0x00000000
	.align		4
        /*000c*/ 	.word	0xfffffffe
	.align		4
        /*0010*/ 	.word	0x00000000
	.align		4
        /*0014*/ 	.word	0xfffffffd
	.align		4
        /*0018*/ 	.word	0x00000000
	.align		4
        /*001c*/ 	.word	0xfffffffc


//--------------------- .text._Z15normalizeKernelPfii --------------------------
	.section	.text._Z15normalizeKernelPfii,"ax",@progbits
	.align	128
        .global         _Z15normalizeKernelPfii
        .type           _Z15normalizeKernelPfii,@function
        .size           _Z15normalizeKernelPfii,(.L_x_113 - _Z15normalizeKernelPfii)
        .other          _Z15normalizeKernelPfii,@"STO_CUDA_ENTRY STV_DEFAULT"
_Z15normalizeKernelPfii:
.text._Z15normalizeKernelPfii:
[----:B------:R-:W-:Y:S01]  /*0000*/  LDC R1, c[0x0][0x37c] ;  /* 0x0000df00ff017b82 */ /* 0x000fe20000000800 */
[----:B------:R-:W0:Y:S07]  /*0010*/  S2R R3, SR_TID.X ;  /* 0x0000000000037919 */ /* 0x000e2e0000002100 */
[----:B------:R-:W0:Y:S01]  /*0020*/  S2UR UR4, SR_CTAID.X ;  /* 0x00000000000479c3 */ /* 0x000e220000002500 */
[----:B------:R-:W1:Y:S07]  /*0030*/  LDCU UR5, c[0x0][0x388] ;  /* 0x00007100ff0577ac */ /* 0x000e6e0008000800 */
[----:B------:R-:W0:Y:S02]  /*0040*/  LDC R4, c[0x0][0x360] ;  /* 0x0000d800ff047b82 */ /* 0x000e240000000800 */
[----:B0-----:R-:W-:-:S05]  /*0050*/  IMAD R4, R4, UR4, R3 ;  /* 0x0000000404047c24 */ /* 0x001fca000f8e0203 */
[----:B-1----:R-:W-:-:S13]  /*0060*/  ISETP.GE.AND P0, PT, R4, UR5, PT ;  /* 0x0000000504007c0c */ /* 0x002fda000bf06270 */
[----:B------:R-:W-:Y:S05]  /*0070*/  @P0 EXIT ;  /* 0x000000000000094d */ /* 0x000fea0003800000 */
[----:B------:R-:W0:Y:S01]  /*0080*/  LDC R7, c[0x0][0x38c] ;  /* 0x0000e300ff077b82 */ /* 0x000e220000000800 */
[----:B------:R-:W1:Y:S01]  /*0090*/  LDCU.64 UR8, c[0x0][0x358] ;  /* 0x00006b00ff0877ac */ /* 0x000e620008000a00 */
[----:B------:R-:W-:Y:S01]  /*00a0*/  HFMA2 R0, -RZ, RZ, 0, 0 ;  /* 0x00000000ff007431 */ /* 0x000fe200000001ff */
[----:B0-----:R-:W-:-:S13]  /*00b0*/  ISETP.GE.AND P0, PT, R7, 0x1, PT ;  /* 0x000000010700780c */ /* 0x001fda0003f06270 */
[----:B-1----:R-:W-:Y:S05]  /*00c0*/  @!P0 BRA `(.L_x_0) ;  /* 0x0000000400a88947 */ /* 0x002fea0003800000 */
[C---:B------:R-:W-:Y:S01]  /*00d0*/  ISETP.GE.U32.AND P2, PT, R7.reuse, 0x10, PT ;  /* 0x000000100700780c */ /* 0x040fe20003f46070 */
[----:B------:R-:W-:Y:S01]  /*00e0*/  IMAD R5, R4, R7, RZ ;  /* 0x0000000704057224 */ /* 0x000fe200078e02ff */
[----:B------:R-:W-:Y:S02]  /*00f0*/  LOP3.LUT R24, R7, 0xf, RZ, 0xc0, !PT ;  /* 0x0000000f07187812 */ /* 0x000fe400078ec0ff */
[----:B------:R-:W-:Y:S02]  /*0100*/  MOV R0, RZ ;  /* 0x000000ff00007202 */ /* 0x000fe40000000f00 */
[----:B------:R-:W-:Y:S02]  /*0110*/  ISETP.NE.AND P1, PT, R24, RZ, PT ;  /* 0x000000ff1800720c */ /* 0x000fe40003f25270 */
[----:B------:R-:W-:-:S05]  /*0120*/  MOV R6, RZ ;  /* 0x000000ff00067202 */ /* 0x000fca0000000f00 */
[----:B------:R-:W-:Y:S06]  /*0130*/  @!P2 BRA `(.L_x_1) ;  /* 0x0000000000b8a947 */ /* 0x000fec0003800000 */
[----:B------:R-:W0:Y:S01]  /*0140*/  LDCU.64 UR4, c[0x0][0x380] ;  /* 0x00007000ff0477ac */ /* 0x000e220008000a00 */
[----:B------:R-:W-:Y:S02]  /*0150*/  LOP3.LUT R6, R7, 0x7ffffff0, RZ, 0xc0, !PT ;  /* 0x7ffffff007067812 */ /* 0x000fe400078ec0ff */
[----:B------:R-:W-:Y:S02]  /*0160*/  MOV R0, RZ ;  /* 0x000000ff00007202 */ /* 0x000fe40000000f00 */
[----:B------:R-:W-:Y:S02]  /*0170*/  MOV R8, R5 ;  /* 0x0000000500087202 */ /* 0x000fe40000000f00 */
[----:B------:R-:W-:Y:S01]  /*0180*/  IADD3 R22, PT, PT, -R6, RZ, RZ ;  /* 0x000000ff06167210 */ /* 0x000fe20007ffe1ff */
[----:B0-----:R-:W-:-:S04]  /*0190*/  UIADD3 UR4, UP0, UPT, UR4, 0x20, URZ ;  /* 0x0000002004047890 */ /* 0x001fc8000ff1e0ff */
[----:B------:R-:W-:-:S12]  /*01a0*/  UIADD3.X UR5, UPT, UPT, URZ, UR5, URZ, UP0, !UPT ;  /* 0x00000005ff057290 */ /* 0x000fd800087fe4ff */
.L_x_2:
[----:B------:R-:W-:Y:S02]  /*01b0*/  MOV R2, UR4 ;  /* 0x0000000400027c02 */ /* 0x000fe40008000f00 */
[----:B------:R-:W-:-:S03]  /*01c0*/  MOV R3, UR5 ;  /* 0x0000000500037c02 */ /* 0x000fc60008000f00 */
[----:B------:R-:W-:-:S05]  /*01d0*/  IMAD.WIDE R2, R8, 0x4, R2 ;  /* 0x0000000408027825 */ /* 0x000fca00078e0202 */
[----:B------:R-:W2:Y:S04]  /*01e0*/  LDG.E R21, desc[UR8][R2.64+-0x20] ;  /* 0xffffe00802157981 */ /* 0x000ea8000c1e1900 */
[----:B------:R-:W3:Y:S04]  /*01f0*/  LDG.E R23, desc[UR8][R2.64+-0x1c] ;  /* 0xffffe40802177981 */ /* 0x000ee8000c1e1900 */
[----:B------:R-:W4:Y:S04]  /*0200*/  LDG.E R25, desc[UR8][R2.64+-0x18] ;  /* 0xffffe80802197981 */ /* 0x000f28000c1e1900 */
[----:B------:R-:W5:Y:S04]  /*0210*/  LDG.E R27, desc[UR8][R2.64+-0x14] ;  /* 0xffffec08021b7981 */ /* 0x000f68000c1e1900 */
        /* <DEDUP_REMOVED lines=11> */
[----:B------:R-:W5:Y:S01]  /*02d0*/  LDG.E R20, desc[UR8][R2.64+0x1c] ;  /* 0x00001c0802147981 */ /* 0x000f62000c1e1900 */
[----:B------:R-:W-:-:S02]  /*02e0*/  IADD3 R22, PT, PT, R22, 0x10, RZ ;  /* 0x0000001016167810 */ /* 0x000fc40007ffe0ff */
[----:B------:R-:W-:Y:S02]  /*02f0*/  IADD3 R8, PT, PT, R8, 0x10, RZ ;  /* 0x0000001008087810 */ /* 0x000fe40007ffe0ff */
[----:B------:R-:W-:Y:S01]  /*0300*/  ISETP.NE.AND P2, PT, R22, RZ, PT ;  /* 0x000000ff1600720c */ /* 0x000fe20003f45270 */
[----:B--2---:R-:W-:-:S04]  /*0310*/  FFMA R0, R21, R21, R0 ;  /* 0x0000001515007223 */ /* 0x004fc80000000000 */
[----:B---3--:R-:W-:-:S04]  /*0320*/  FFMA R0, R23, R23, R0 ;  /* 0x0000001717007223 */ /* 0x008fc80000000000 */
[----:B----4-:R-:W-:-:S04]  /*0330*/  FFMA R0, R25, R25, R0 ;  /* 0x0000001919007223 */ /* 0x010fc80000000000 */
[----:B-----5:R-:W-:-:S04]  /*0340*/  FFMA R0, R27, R27, R0 ;  /* 0x0000001b1b007223 */ /* 0x020fc80000000000 */
[----:B------:R-:W-:-:S04]  /*0350*/  FFMA R19, R19, R19, R0 ;  /* 0x0000001313137223 */ /* 0x000fc80000000000 */
        /* <DEDUP_REMOVED lines=10> */
[----:B------:R-:W-:Y:S01]  /*0400*/  FFMA R0, R20, R20, R9 ;  /* 0x0000001414007223 */ /* 0x000fe20000000009 */
[----:B------:R-:W-:Y:S06]  /*0410*/  @P2 BRA `(.L_x_2) ;  /* 0xfffffffc00642947 */ /* 0x000fec000383ffff */
.L_x_1:
[----:B------:R-:W-:Y:S05]  /*0420*/  @!P1 BRA `(.L_x_0) ;  /* 0x0000000000d09947 */ /* 0x000fea0003800000 */
[----:B------:R-:W-:Y:S02]  /*0430*/  ISETP.GE.U32.AND P1, PT, R24, 0x8, PT ;  /* 0x000000081800780c */ /* 0x000fe40003f26070 */
[----:B------:R-:W-:-:S04]  /*0440*/  LOP3.LUT R8, R7, 0x7, RZ, 0xc0, !PT ;  /* 0x0000000707087812 */ /* 0x000fc800078ec0ff */
[----:B------:R-:W-:-:S07]  /*0450*/  ISETP.NE.AND P2, PT, R8, RZ, PT ;  /* 0x000000ff0800720c */ /* 0x000fce0003f45270 */
[----:B------:R-:W-:Y:S06]  /*0460*/  @!P1 BRA `(.L_x_3) ;  /* 0x0000000000509947 */ /* 0x000fec0003800000 */
[----:B------:R-:W0:Y:S01]  /*0470*/  LDC.64 R2, c[0x0][0x380] ;  /* 0x0000e000ff027b82 */ /* 0x000e220000000a00 */
[----:B------:R-:W-:-:S05]  /*0480*/  IADD3 R9, PT, PT, R5, R6, RZ ;  /* 0x0000000605097210 */ /* 0x000fca0007ffe0ff */
[----:B0-----:R-:W-:-:S05]  /*0490*/  IMAD.WIDE R2, R9, 0x4, R2 ;  /* 0x0000000409027825 */ /* 0x001fca00078e0202 */
[----:B------:R-:W2:Y:S04]  /*04a0*/  LDG.E R9, desc[UR8][R2.64] ;  /* 0x0000000802097981 */ /* 0x000ea8000c1e1900 */
[----:B------:R-:W3:Y:S04]  /*04b0*/  LDG.E R11, desc[UR8][R2.64+0x4] ;  /* 0x00000408020b7981 */ /* 0x000ee8000c1e1900 */
[----:B------:R-:W4:Y:S04]  /*04c0*/  LDG.E R13, desc[UR8][R2.64+0x8] ;  /* 0x00000808020d7981 */ /* 0x000f28000c1e1900 */
[----:B------:R-:W5:Y:S04]  /*04d0*/  LDG.E R15, desc[UR8][R2.64+0xc] ;  /* 0x00000c08020f7981 */ /* 0x000f68000c1e1900 */
[----:B------:R-:W5:Y:S04]  /*04e0*/  LDG.E R17, desc[UR8][R2.64+0x10] ;  /* 0x0000100802117981 */ /* 0x000f68000c1e1900 */
[----:B------:R-:W5:Y:S04]  /*04f0*/  LDG.E R19, desc[UR8][R2.64+0x14] ;  /* 0x0000140802137981 */ /* 0x000f68000c1e1900 */
[----:B------:R-:W5:Y:S04]  /*0500*/  LDG.E R21, desc[UR8][R2.64+0x18] ;  /* 0x0000180802157981 */ /* 0x000f68000c1e1900 */
[----:B------:R-:W5:Y:S01]  /*0510*/  LDG.E R23, desc[UR8][R2.64+0x1c] ;  /* 0x00001c0802177981 */ /* 0x000f62000c1e1900 */
[----:B------:R-:W-:Y:S01]  /*0520*/  IADD3 R6, PT, PT, R6, 0x8, RZ ;  /* 0x0000000806067810 */ /* 0x000fe20007ffe0ff */
[----:B--2---:R-:W-:-:S04]  /*0530*/  FFMA R0, R9, R9, R0 ;  /* 0x0000000909007223 */ /* 0x004fc80000000000 */
[----:B---3--:R-:W-:-:S04]  /*0540*/  FFMA R0, R11, R11, R0 ;  /* 0x0000000b0b007223 */ /* 0x008fc80000000000 */
[----:B----4-:R-:W-:-:S04]  /*0550*/  FFMA R0, R13, R13, R0 ;  /* 0x0000000d0d007223 */ /* 0x010fc80000000000 */
[----:B-----5:R-:W-:-:S04]  /*0560*/  FFMA R0, R15, R15, R0 ;  /* 0x0000000f0f007223 */ /* 0x020fc80000000000 */
[----:B------:R-:W-:-:S04]  /*0570*/  FFMA R0, R17, R17, R0 ;  /* 0x0000001111007223 */ /* 0x000fc80000000000 */
[----:B------:R-:W-:-:S04]  /*0580*/  FFMA R0, R19, R19, R0 ;  /* 0x0000001313007223 */ /* 0x000fc80000000000 */
[----:B------:R-:W-:-:S04]  /*0590*/  FFMA R0, R21, R21, R0 ;  /* 0x0000001515007223 */ /* 0x000fc80000000000 */
[----:B------:R-:W-:-:S07]  /*05a0*/  FFMA R0, R23, R23, R0 ;  /* 0x0000001717007223 */ /* 0x000fce0000000000 */
.L_x_3:
        /* <DEDUP_REMOVED lines=11> */
[----:B------:R-:W5:Y:S01]  /*0660*/  LDG.E R15, desc[UR8][R2.64+0xc] ;  /* 0x00000c08020f7981 */ /* 0x000f62000c1e1900 */
[----:B------:R-:W-:Y:S01]  /*0670*/  IADD3 R6, PT, PT, R6, 0x4, RZ ;  /* 0x0000000406067810 */ /* 0x000fe20007ffe0ff */
[----:B--2---:R-:W-:-:S04]  /*0680*/  FFMA R0, R9, R9, R0 ;  /* 0x0000000909007223 */ /* 0x004fc80000000000 */
[----:B---3--:R-:W-:-:S04]  /*0690*/  FFMA R0, R11, R11, R0 ;  /* 0x0000000b0b007223 */ /* 0x008fc80000000000 */
[----:B----4-:R-:W-:-:S04]  /*06a0*/  FFMA R0, R13, R13, R0 ;  /* 0x0000000d0d007223 */ /* 0x010fc80000000000 */
[----:B-----5:R-:W-:-:S07]  /*06b0*/  FFMA R0, R15, R15, R0 ;  /* 0x0000000f0f007223 */ /* 0x020fce0000000000 */
.L_x_4:
[----:B------:R-:W-:Y:S05]  /*06c0*/  @!P2 BRA `(.L_x_0) ;  /* 0x000000000028a947 */ /* 0x000fea0003800000 */
[----:B------:R-:W0:Y:S01]  /*06d0*/  LDC.64 R8, c[0x0][0x380] ;  /* 0x0000e000ff087b82 */ /* 0x000e220000000a00 */
[----:B------:R-:W-:Y:S02]  /*06e0*/  IADD3 R5, PT, PT, R5, R6, RZ ;  /* 0x0000000605057210 */ /* 0x000fe40007ffe0ff */
[----:B------:R-:W-:-:S07]  /*06f0*/  IADD3 R7, PT, PT, -R7, RZ, RZ ;  /* 0x000000ff07077210 */ /* 0x000fce0007ffe1ff */
.L_x_5:
[----:B0-----:R-:W-:-:S06]  /*0700*/  IMAD.WIDE R2, R5, 0x4, R8 ;  /* 0x0000000405027825 */ /* 0x001fcc00078e0208 */
[----:B------:R-:W2:Y:S01]  /*0710*/  LDG.E R3, desc[UR8][R2.64] ;  /* 0x0000000802037981 */ /* 0x000ea2000c1e1900 */
[----:B------:R-:W-:Y:S02]  /*0720*/  IADD3 R7, PT, PT, R7, 0x1, RZ ;  /* 0x0000000107077810 */ /* 0x000fe40007ffe0ff */
[----:B------:R-:W-:Y:S02]  /*0730*/  IADD3 R5, PT, PT, R5, 0x1, RZ ;  /* 0x0000000105057810 */ /* 0x000fe40007ffe0ff */
[----:B------:R-:W-:Y:S01]  /*0740*/  ISETP.NE.AND P1, PT, R7, RZ, PT ;  /* 0x000000ff0700720c */ /* 0x000fe20003f25270 */
[----:B--2---:R-:W-:-:S12]  /*0750*/  FFMA R0, R3, R3, R0 ;  /* 0x0000000303007223 */ /* 0x004fd80000000000 */
[----:B------:R-:W-:Y:S05]  /*0760*/  @P1 BRA `(.L_x_5) ;  /* 0xfffffffc00e41947 */ /* 0x000fea000383ffff */
.L_x_0:
[----:B------:R-:W-:Y:S01]  /*0770*/  IADD3 R2, PT, PT, R0, -0xd000000, RZ ;  /* 0xf300000000027810 */ /* 0x000fe20007ffe0ff */
[----:B------:R0:W1:Y:S01]  /*0780*/  MUFU.RSQ R5, R0 ;  /* 0x0000000000057308 */ /* 0x0000620000001400 */
[----:B------:R-:W-:Y:S02]  /*0790*/  BSSY.RECONVERGENT B0, `(.L_x_6) ;  /* 0x000000b000007945 */ /* 0x000fe40003800200 */
[----:B------:R-:W-:-:S13]  /*07a0*/  ISETP.GT.U32.AND P1, PT, R2, 0x727fffff, PT ;  /* 0x727fffff0200780c */ /* 0x000fda0003f24070 */
[----:B0-----:R-:W-:Y:S05]  /*07b0*/  @!P1 BRA `(.L_x_7) ;  /* 0x0000000000109947 */ /* 0x001fea0003800000 */
[----:B------:R-:W-:-:S07]  /*07c0*/  MOV R8, 0x7e0 ;  /* 0x000007e000087802 */ /* 0x000fce0000000f00 */
[----:B-1----:R-:W-:Y:S05]  /*07d0*/  CALL.REL.NOINC `($__internal_0_$__cuda_sm20_sqrt_rn_f32_slowpath) ;  /* 0x0000002000287944 */ /* 0x002fea0003c00000 */
[----:B------:R-:W-:Y:S01]  /*07e0*/  MOV R3, R0 ;  /* 0x0000000000037202 */ /* 0x000fe20000000f00 */
[----:B------:R-:W-:Y:S06]  /*07f0*/  BRA `(.L_x_8) ;  /* 0x0000000000107947 */ /* 0x000fec0003800000 */
.L_x_7:
[C---:B-1----:R-:W-:Y:S01]  /*0800*/  FMUL.FTZ R3, R5.reuse, R0 ;  /* 0x0000000005037220 */ /* 0x042fe20000410000 */
[----:B------:R-:W-:-:S03]  /*0810*/  FMUL.FTZ R2, R5, 0.5 ;  /* 0x3f00000005027820 */ /* 0x000fc60000410000 */
[----:B------:R-:W-:-:S04]  /*0820*/  FFMA R0, -R3, R3, R0 ;  /* 0x0000000303007223 */ /* 0x000fc80000000100 */
[----:B------:R-:W-:-:S07]  /*0830*/  FFMA R3, R0, R2, R3 ;  /* 0x0000000200037223 */ /* 0x000fce0000000003 */
.L_x_8:
[----:B------:R-:W-:Y:S05]  /*0840*/  BSYNC.RECONVERGENT B0 ;  /* 0x0000000000007941 */ /* 0x000fea0003800200 */
.L_x_6:
[----:B------:R-:W-:-:S13]  /*0850*/  FSETP.LEU.OR P0, PT, R3, RZ, !P0 ;  /* 0x000000ff0300720b */ /* 0x000fda000470b400 */
[----:B------:R-:W-:Y:S05]  /*0860*/  @P0 EXIT ;  /* 0x000000000000094d */ /* 0x000fea0003800000 */
[----:B------:R-:W0:Y:S01]  /*0870*/  LDCU UR5, c[0x0][0x38c] ;  /* 0x00007180ff0577ac */ /* 0x000e220008000800 */
[----:B------:R-:W-:Y:S01]  /*0880*/  UMOV UR4, URZ ;  /* 0x000000ff00047c82 */ /* 0x000fe20008000000 */
[----:B0-----:R-:W-:Y:S02]  /*0890*/  UISETP.GE.U32.AND UP0, UPT, UR5, 0x10, UPT ;  /* 0x000000100500788c */ /* 0x001fe4000bf06070 */
[----:B------:R-:W-:Y:S01]  /*08a0*/  IMAD R2, R4, UR5, RZ ;  /* 0x0000000504027c24 */ /* 0x000fe2000f8e02ff */
[----:B------:R-:W-:-:S06]  /*08b0*/  ULOP3.LUT UR10, UR5, 0xf, URZ, 0xc0, !UPT ;  /* 0x0000000f050a7892 */ /* 0x000fcc000f8ec0ff */
[----:B------:R-:W-:Y:S06]  /*08c0*/  BRA.U !UP0, `(.L_x_9) ;  /* 0x0000001108307547 */ /* 0x000fec000b800000 */
[----:B------:R-:W0:Y:S01]  /*08d0*/  LDCU.64 UR6, c[0x0][0x380] ;  /* 0x00007000ff0677ac */ /* 0x000e220008000a00 */
[----:B------:R-:W-:Y:S01]  /*08e0*/  MOV R6, R2 ;  /* 0x0000000200067202 */ /* 0x000fe20000000f00 */
[----:B------:R-:W-:-:S04]  /*08f0*/  ULOP3.LUT UR4, UR5, 0x7ffffff0, URZ, 0xc0, !UPT ;  /* 0x7ffffff005047892 */ /* 0x000fc8000f8ec0ff */
[----:B------:R-:W-:Y:S02]  /*0900*/  UIADD3 UR5, UPT, UPT, -UR4, URZ, URZ ;  /* 0x000000ff04057290 */ /* 0x000fe4000fffe1ff */
[----:B0-----:R-:W-:-:S04]  /*0910*/  UIADD3 UR6, UP0, UPT, UR6, 0x20, URZ ;  /* 0x0000002006067890 */ /* 0x001fc8000ff1e0ff */
[----:B------:R-:W-:-:S12]  /*0920*/  UIADD3.X UR7, UPT, UPT, URZ, UR7, URZ, UP0, !UPT ;  /* 0x00000007ff077290 */ /* 0x000fd800087fe4ff */
.L_x_42:
[----:B0-----:R-:W-:Y:S02]  /*0930*/  MOV R4, UR6 ;  /* 0x0000000600047c02 */ /* 0x001fe40008000f00 */
[----:B------:R-:W-:-:S03]  /*0940*/  MOV R5, UR7 ;  /* 0x0000000700057c02 */ /* 0x000fc60008000f00 */
[----:B------:R-:W-:-:S05]  /*0950*/  IMAD.WIDE R4, R6, 0x4, R4 ;  /* 0x0000000406047825 */ /* 0x000fca00078e0204 */
[----:B------:R-:W2:Y:S01]  /*0960*/  LDG.E R0, desc[UR8][R4.64+-0x20] ;  /* 0xffffe00804007981 */ /* 0x000ea2000c1e1900 */
[----:B------:R-:W0:Y:S01]  /*0970*/  MUFU.RCP R8, R3 ;  /* 0x0000000300087308 */ /* 0x000e220000001000 */
[----:B------:R-:W-:Y:S01]  /*0980*/  UIADD3 UR5, UPT, UPT, UR5, 0x10, URZ ;  /* 0x0000001005057890 */ /* 0x000fe2000fffe0ff */
[----:B------:R-:W-:Y:S03]  /*0990*/  BSSY.RECONVERGENT B2, `(.L_x_10) ;  /* 0x000000c000027945 */ /* 0x000fe60003800200 */
[----:B------:R-:W-:Y:S01]  /*09a0*/  UISETP.NE.AND UP0, UPT, UR5, URZ, UPT ;  /* 0x000000ff0500728c */ /* 0x000fe2000bf05270 */
[----:B0-----:R-:W-:-:S04]  /*09b0*/  FFMA R7, R8, -R3, 1 ;  /* 0x3f80000008077423 */ /* 0x001fc80000000803 */
[----:B------:R-:W-:Y:S01]  /*09c0*/  FFMA R7, R8, R7, R8 ;  /* 0x0000000708077223 */ /* 0x000fe20000000008 */
[----:B--2---:R-:W0:Y:S03]  /*09d0*/  FCHK P0, R0, R3 ;  /* 0x0000000300007302 */ /* 0x004e260000000000 */
[----:B------:R-:W-:-:S04]  /*09e0*/  FFMA R8, R0, R7, RZ ;  /* 0x0000000700087223 */ /* 0x000fc800000000ff */
[----:B------:R-:W-:-:S04]  /*09f0*/  FFMA R9, R8, -R3, R0 ;  /* 0x8000000308097223 */ /* 0x000fc80000000000 */
[----:B------:R-:W-:Y:S01]  /*0a00*/  FFMA R7, R7, R9, R8 ;  /* 0x0000000907077223 */ /* 0x000fe20000000008 */
[----:B0-----:R-:W-:Y:S06]  /*0a10*/  @!P0 BRA `(.L_x_11) ;  /* 0x00000000000c8947 */ /* 0x001fec0003800000 */
[----:B------:R-:W-:-:S07]  /*0a20*/  MOV R8, 0xa40 ;  /* 0x00000a4000087802 */ /* 0x000fce0000000f00 */
[----:B------:R-:W-:Y:S05]  /*0a30*/  CALL.REL.NOINC `($__internal_1_$__cuda_sm3x_div_rn_noftz_f32_slowpath) ;  /* 0x0000001c00ec7944 */ /* 0x000fea0003c00000 */
[----:B------:R-:W-:-:S07]  /*0a40*/  MOV R7, R0 ;  /* 0x0000000000077202 */ /* 0x000fce0000000f00 */
.L_x_11:
[----:B------:R-:W-:Y:S05]  /*0a50*/  BSYNC.RECONVERGENT B2 ;  /* 0x0000000000027941 */ /* 0x000fea0003800200 */
.L_x_10:
[----:B------:R-:W2:Y:S01]  /*0a60*/  LDG.E R11, desc[UR8][R4.64+-0x1c] ;  /* 0xffffe408040b7981 */ /* 0x000ea2000c1e1900 */
[----:B------:R-:W0:Y:S01]  /*0a70*/  MUFU.RCP R0, R3 ;  /* 0x0000000300007308 */ /* 0x000e220000001000 */
[----:B------:R-:W-:Y:S02]  /*0a80*/  BSSY.RECONVERGENT B2, `(.L_x_12) ;  /* 0x000000d000027945 */ /* 0x000fe40003800200 */
[----:B------:R1:W-:Y:S01]  /*0a90*/  STG.E desc[UR8][R4.64+-0x20], R7 ;  /* 0xffffe00704007986 */ /* 0x0003e2000c101908 */
[----:B0-----:R-:W-:-:S04]  /*0aa0*/  FFMA R9, R0, -R3, 1 ;  /* 0x3f80000000097423 */ /* 0x001fc80000000803 */
[----:B------:R-:W-:Y:S01]  /*0ab0*/  FFMA R0, R0, R9, R0 ;  /* 0x0000000900007223 */ /* 0x000fe20000000000 */
[----:B--2---:R-:W0:Y:S03]  /*0ac0*/  FCHK P0, R11, R3 ;  /* 0x000000030b007302 */ /* 0x004e260000000000 */
[----:B------:R-:W-:-:S04]  /*0ad0*/  FFMA R8, R0, R11, RZ ;  /* 0x0000000b00087223 */ /* 0x000fc800000000ff */
[----:B------:R-:W-:-:S04]  /*0ae0*/  FFMA R9, R8, -R3, R11 ;  /* 0x8000000308097223 */ /* 0x000fc8000000000b */
[----:B------:R-:W-:Y:S01]  /*0af0*/  FFMA R9, R0, R9, R8 ;  /* 0x0000000900097223 */ /* 0x000fe20000000008 */
[----:B01----:R-:W-:Y:S06]  /*0b00*/  @!P0 BRA `(.L_x_13) ;  /* 0x0000000000108947 */ /* 0x003fec0003800000 */
[----:B------:R-:W-:Y:S02]  /*0b10*/  MOV R0, R11 ;  /* 0x0000000b00007202 */ /* 0x000fe40000000f00 */
[----:B------:R-:W-:-:S07]  /*0b20*/  MOV R8, 0xb40 ;  /* 0x00000b4000087802 */ /* 0x000fce0000000f00 */
[----:B------:R-:W-:Y:S05]  /*0b30*/  CALL.REL.NOINC `($__internal_1_$__cuda_sm3x_div_rn_noftz_f32_slowpath) ;  /* 0x0000001c00ac7944 */ /* 0x000fea0003c00000 */
[----:B------:R-:W-:-:S07]  /*0b40*/  MOV R9, R0 ;  /* 0x0000000000097202 */ /* 0x000fce0000000f00 */
.L_x_13:
[----:B------:R-:W-:Y:S05]  /*0b50*/  BSYNC.RECONVERGENT B2 ;  /* 0x0000000000027941 */ /* 0x000fea0003800200 */
.L_x_12:
        /* <DEDUP_REMOVED lines=15> */
.L_x_15:
[----:B------:R-:W-:Y:S05]  /*0c50*/  BSYNC.RECONVERGENT B2 ;  /* 0x0000000000027941 */ /* 0x000fea0003800200 */
.L_x_14:
        /* <DEDUP_REMOVED lines=15> */
.L_x_17:
[----:B------:R-:W-:Y:S05]  /*0d50*/  BSYNC.RECONVERGENT B2 ;  /* 0x0000000000027941 */ /* 0x000fea0003800200 */
.L_x_16:
        /* <DEDUP_REMOVED lines=15> */
.L_x_19:
[----:B------:R-:W-:Y:S05]  /*0e50*/  BSYNC.RECONVERGENT B2 ;  /* 0x0000000000027941 */ /* 0x000fea0003800200 */
.L_x_18:
        /* <DEDUP_REMOVED lines=15> */
.L_x_21:
[----:B------:R-:W-:Y:S05]  /*0f50*/  BSYNC.RECONVERGENT B2 ;  /* 0x0000000000027941 */ /* 0x000fea0003800200 */
.L_x_20:
        /* <DEDUP_REMOVED lines=15> */
.L_x_23:
[----:B------:R-:W-:Y:S05]  /*1050*/  BSYNC.RECONVERGENT B2 ;  /* 0x0000000000027941 */ /* 0x000fea0003800200 */
.L_x_22:
        /* <DEDUP_REMOVED lines=15> */
.L_x_25:
[----:B------:R-:W-:Y:S05]  /*1150*/  BSYNC.RECONVERGENT B2 ;  /* 0x0000000000027941 */ /* 0x000fea0003800200 */
.L_x_24:
        /* <DEDUP_REMOVED lines=15> */
.L_x_27:
[----:B------:R-:W-:Y:S05]  /*1250*/  BSYNC.RECONVERGENT B2 ;  /* 0x0000000000027941 */ /* 0x000fea0003800200 */
.L_x_26:
        /* <DEDUP_REMOVED lines=15> */
.L_x_29:
[----:B------:R-:W-:Y:S05]  /*1350*/  BSYNC.RECONVERGENT B2 ;  /* 0x0000000000027941 */ /* 0x000fea0003800200 */
.L_x_28:
        /* <DEDUP_REMOVED lines=15> */
.L_x_31:
[----:B------:R-:W-:Y:S05]  /*1450*/  BSYNC.RECONVERGENT B2 ;  /* 0x0000000000027941 */ /* 0x000fea0003800200 */
.L_x_30:
        /* <DEDUP_REMOVED lines=15> */
.L_x_33:
[----:B------:R-:W-:Y:S05]  /*1550*/  BSYNC.RECONVERGENT B2 ;  /* 0x0000000000027941 */ /* 0x000fea0003800200 */
.L_x_32:
        /* <DEDUP_REMOVED lines=15> */
.L_x_35:
[----:B------:R-:W-:Y:S05]  /*1650*/  BSYNC.RECONVERGENT B2 ;  /* 0x0000000000027941 */ /* 0x000fea0003800200 */
.L_x_34:
        /* <DEDUP_REMOVED lines=15> */
.L_x_37:
[----:B------:R-:W-:Y:S05]  /*1750*/  BSYNC.RECONVERGENT B2 ;  /* 0x0000000000027941 */ /* 0x000fea0003800200 */
.L_x_36:
        /* <DEDUP_REMOVED lines=15> */
.L_x_39:
[----:B------:R-:W-:Y:S05]  /*1850*/  BSYNC.RECONVERGENT B2 ;  /* 0x0000000000027941 */ /* 0x000fea0003800200 */
.L_x_38:
        /* <DEDUP_REMOVED lines=15> */
.L_x_41:
[----:B------:R-:W-:Y:S05]  /*1950*/  BSYNC.RECONVERGENT B2 ;  /* 0x0000000000027941 */ /* 0x000fea0003800200 */
.L_x_40:
[----:B------:R0:W-:Y:S01]  /*1960*/  STG.E desc[UR8][R4.64+0x1c], R9 ;  /* 0x00001c0904007986 */ /* 0x0001e2000c101908 */
[----:B------:R-:W-:Y:S01]  /*1970*/  IADD3 R6, PT, PT, R6, 0x10, RZ ;  /* 0x0000001006067810 */ /* 0x000fe20007ffe0ff */
[----:B------:R-:W-:Y:S06]  /*1980*/  BRA.U UP0, `(.L_x_42) ;  /* 0xffffffed00e87547 */ /* 0x000fec000b83ffff */
.L_x_9:
[----:B------:R-:W-:-:S13]  /*1990*/  ISETP.NE.AND P0, PT, RZ, UR10, PT ;  /* 0x0000000aff007c0c */ /* 0x000fda000bf05270 */
[----:B------:R-:W-:Y:S05]  /*19a0*/  @!P0 EXIT ;  /* 0x000000000000894d */ /* 0x000fea0003800000 */
[----:B------:R-:W1:Y:S01]  /*19b0*/  LDCU UR5, c[0x0][0x38c] ;  /* 0x00007180ff0577ac */ /* 0x000e620008000800 */
[----:B------:R-:W-:Y:S02]  /*19c0*/  UISETP.GE.U32.AND UP0, UPT, UR10, 0x8, UPT ;  /* 0x000000080a00788c */ /* 0x000fe4000bf06070 */
[----:B-1----:R-:W-:-:S07]  /*19d0*/  ULOP3.LUT UR5, UR5, 0x7, URZ, 0xc0, !UPT ;  /* 0x0000000705057892 */ /* 0x002fce000f8ec0ff */
[----:B------:R-:W-:Y:S05]  /*19e0*/  BRA.U !UP0, `(.L_x_43) ;  /* 0x0000000908107547 */ /* 0x000fea000b800000 */
[----:B0-----:R-:W0:Y:S01]  /*19f0*/  LDC.64 R4, c[0x0][0x380] ;  /* 0x0000e000ff047b82 */ /* 0x001e220000000a00 */
[----:B------:R-:W-:-:S05]  /*1a00*/  IADD3 R7, PT, PT, R2, UR4, RZ ;  /* 0x0000000402077c10 */ /* 0x000fca000fffe0ff */
[----:B0-----:R-:W-:-:S05]  /*1a10*/  IMAD.WIDE R4, R7, 0x4, R4 ;  /* 0x0000000407047825 */ /* 0x001fca00078e0204 */
[----:B------:R-:W2:Y:S01]  /*1a20*/  LDG.E R9, desc[UR8][R4.64] ;  /* 0x0000000804097981 */ /* 0x000ea2000c1e1900 */
[----:B------:R-:W0:Y:S01]  /*1a30*/  MUFU.RCP R0, R3 ;  /* 0x0000000300007308 */ /* 0x000e220000001000 */
[----:B------:R-:W-:Y:S01]  /*1a40*/  BSSY.RECONVERGENT B2, `(.L_x_44) ;  /* 0x000000c000027945 */ /* 0x000fe20003800200 */
[----:B0-----:R-:W-:-:S04]  /*1a50*/  FFMA R7, R0, -R3, 1 ;  /* 0x3f80000000077423 */ /* 0x001fc80000000803 */
[----:B------:R-:W-:Y:S02]  /*1a60*/  FFMA R0, R0, R7, R0 ;  /* 0x0000000700007223 */ /* 0x000fe40000000000 */
[----:B--2---:R-:W0:Y:S02]  /*1a70*/  FCHK P0, R9, R3 ;  /* 0x0000000309007302 */ /* 0x004e240000000000 */
[----:B------:R-:W-:-:S04]  /*1a80*/  FFMA R6, R0, R9, RZ ;  /* 0x0000000900067223 */ /* 0x000fc800000000ff */
[----:B------:R-:W-:-:S04]  /*1a90*/  FFMA R7, R6, -R3, R9 ;  /* 0x8000000306077223 */ /* 0x000fc80000000009 */
[----:B------:R-:W-:Y:S01]  /*1aa0*/  FFMA R7, R0, R7, R6 ;  /* 0x0000000700077223 */ /* 0x000fe20000000006 */
[----:B0-----:R-:W-:Y:S06]  /*1ab0*/  @!P0 BRA `(.L_x_45) ;  /* 0x0000000000108947 */ /* 0x001fec0003800000 */
[----:B------:R-:W-:Y:S02]  /*1ac0*/  MOV R0, R9 ;  /* 0x0000000900007202 */ /* 0x000fe40000000f00 */
[----:B------:R-:W-:-:S07]  /*1ad0*/  MOV R8, 0x1af0 ;  /* 0x00001af000087802 */ /* 0x000fce0000000f00 */
[----:B------:R-:W-:Y:S05]  /*1ae0*/  CALL.REL.NOINC `($__internal_1_$__cuda_sm3x_div_rn_noftz_f32_slowpath) ;  /* 0x0000000c00c07944 */ /* 0x000fea0003c00000 */
[----:B------:R-:W-:-:S07]  /*1af0*/  MOV R7, R0 ;  /* 0x0000000000077202 */ /* 0x000fce0000000f00 */
.L_x_45:
[----:B------:R-:W-:Y:S05]  /*1b00*/  BSYNC.RECONVERGENT B2 ;  /* 0x0000000000027941 */ /* 0x000fea0003800200 */
.L_x_44:
        /* <DEDUP_REMOVED lines=15> */
.L_x_47:
[----:B------:R-:W-:Y:S05]  /*1c00*/  BSYNC.RECONVERGENT B2 ;  /* 0x0000000000027941 */ /* 0x000fea0003800200 */
.L_x_46:
        /* <DEDUP_REMOVED lines=15> */
.L_x_49:
[----:B------:R-:W-:Y:S05]  /*1d00*/  BSYNC.RECONVERGENT B2 ;  /* 0x0000000000027941 */ /* 0x000fea0003800200 */
.L_x_48:
        /* <DEDUP_REMOVED lines=15> */
.L_x_51:
[----:B------:R-:W-:Y:S05]  /*1e00*/  BSYNC.RECONVERGENT B2 ;  /* 0x0000000000027941 */ /* 0x000fea0003800200 */
.L_x_50:
        /* <DEDUP_REMOVED lines=15> */
.L_x_53:
[----:B------:R-:W-:Y:S05]  /*1f00*/  BSYNC.RECONVERGENT B2 ;  /* 0x0000000000027941 */ /* 0x000fea0003800200 */
.L_x_52:
        /* <DEDUP_REMOVED lines=15> */
.L_x_55:
[----:B------:R-:W-:Y:S05]  /*2000*/  BSYNC.RECONVERGENT B2 ;  /* 0x0000000000027941 */ /* 0x000fea0003800200 */
.L_x_54:
        /* <DEDUP_REMOVED lines=15> */
.L_x_57:
[----:B------:R-:W-:Y:S05]  /*2100*/  BSYNC.RECONVERGENT B2 ;  /* 0x0000000000027941 */ /* 0x000fea0003800200 */
.L_x_56:
        /* <DEDUP_REMOVED lines=15> */
.L_x_59:
[----:B------:R-:W-:Y:S05]  /*2200*/  BSYNC.RECONVERGENT B2 ;  /* 0x0000000000027941 */ /* 0x000fea0003800200 */
.L_x_58:
[----:B------:R1:W-:Y:S01]  /*2210*/  STG.E desc[UR8][R4.64+0x1c], R9 ;  /* 0x00001c0904007986 */ /* 0x0003e2000c101908 */
[----:B------:R-:W-:-:S12]  /*2220*/  UIADD3 UR4, UPT, UPT, UR4, 0x8, URZ ;  /* 0x0000000804047890 */ /* 0x000fd8000fffe0ff */
.L_x_43:
[----:B------:R-:W-:-:S13]  /*2230*/  ISETP.NE.AND P0, PT, RZ, UR5, PT ;  /* 0x00000005ff007c0c */ /* 0x000fda000bf05270 */
[----:B------:R-:W-:Y:S05]  /*2240*/  @!P0 EXIT ;  /* 0x000000000000894d */ /* 0x000fea0003800000 */
[----:B------:R-:W2:Y:S01]  /*2250*/  LDCU UR6, c[0x0][0x38c] ;  /* 0x00007180ff0677ac */ /* 0x000ea20008000800 */
[----:B------:R-:W-:Y:S02]  /*2260*/  UISETP.GE.U32.AND UP0, UPT, UR5, 0x4, UPT ;  /* 0x000000040500788c */ /* 0x000fe4000bf06070 */
[----:B--2---:R-:W-:-:S07]  /*2270*/  ULOP3.LUT UR6, UR6, 0x3, URZ, 0xc0, !UPT ;  /* 0x0000000306067892 */ /* 0x004fce000f8ec0ff */
[----:B------:R-:W-:Y:S05]  /*2280*/  BRA.U !UP0, `(.L_x_60) ;  /* 0x0000000508107547 */ /* 0x000fea000b800000 */
[----:B01----:R-:W0:Y:S01]  /*2290*/  LDC.64 R4, c[0x0][0x380] ;  /* 0x0000e000ff047b82 */ /* 0x003e220000000a00 */
        /* <DEDUP_REMOVED lines=16> */
.L_x_62:
[----:B------:R-:W-:Y:S05]  /*23a0*/  BSYNC.RECONVERGENT B2 ;  /* 0x0000000000027941 */ /* 0x000fea0003800200 */
.L_x_61:
        /* <DEDUP_REMOVED lines=15> */
.L_x_64:
[----:B------:R-:W-:Y:S05]  /*24a0*/  BSYNC.RECONVERGENT B2 ;  /* 0x0000000000027941 */ /* 0x000fea0003800200 */
.L_x_63:
        /* <DEDUP_REMOVED lines=15> */
.L_x_66:
[----:B------:R-:W-:Y:S05]  /*25a0*/  BSYNC.RECONVERGENT B2 ;  /* 0x0000000000027941 */ /* 0x000fea0003800200 */
.L_x_65:
        /* <DEDUP_REMOVED lines=15> */
.L_x_68:
[----:B------:R-:W-:Y:S05]  /*26a0*/  BSYNC.RECONVERGENT B2 ;  /* 0x0000000000027941 */ /* 0x000fea0003800200 */
.L_x_67:
[----:B------:R2:W-:Y:S01]  /*26b0*/  STG.E desc[UR8][R4.64+0xc], R9 ;  /* 0x00000c0904007986 */ /* 0x0005e2000c101908 */
[----:B------:R-:W-:-:S12]  /*26c0*/  UIADD3 UR4, UPT, UPT, UR4, 0x4, URZ ;  /* 0x0000000404047890 */ /* 0x000fd8000fffe0ff */
.L_x_60:
[----:B------:R-:W-:-:S13]  /*26d0*/  ISETP.NE.AND P0, PT, RZ, UR6, PT ;  /* 0x00000006ff007c0c */ /* 0x000fda000bf05270 */
[----:B------:R-:W-:Y:S05]  /*26e0*/  @!P0 EXIT ;  /* 0x000000000000894d */ /* 0x000fea0003800000 */
[----:B012---:R-:W0:Y:S01]  /*26f0*/  LDC.64 R4, c[0x0][0x380] ;  /* 0x0000e000ff047b82 */ /* 0x007e220000000a00 */
[----:B------:R-:W-:Y:S01]  /*2700*/  IADD3 R11, PT, PT, R2, UR4, RZ ;  /* 0x00000004020b7c10 */ /* 0x000fe2000fffe0ff */
[----:B------:R-:W-:-:S12]  /*2710*/  UIADD3 UR5, UPT, UPT, -UR6, URZ, URZ ;  /* 0x000000ff06057290 */ /* 0x000fd8000fffe1ff */
.L_x_71:
[----:B01----:R-:W-:-:S05]  /*2720*/  IMAD.WIDE R6, R11, 0x4, R4 ;  /* 0x000000040b067825 */ /* 0x003fca00078e0204 */
        /* <DEDUP_REMOVED lines=16> */
.L_x_70:
[----:B------:R-:W-:Y:S05]  /*2830*/  BSYNC.RECONVERGENT B2 ;  /* 0x0000000000027941 */ /* 0x000fea0003800200 */
.L_x_69:
[----:B------:R1:W-:Y:S01]  /*2840*/  STG.E desc[UR8][R6.64], R9 ;  /* 0x0000000906007986 */ /* 0x0003e2000c101908 */
[----:B------:R-:W-:Y:S01]  /*2850*/  IADD3 R11, PT, PT, R11, 0x1, RZ ;  /* 0x000000010b0b7810 */ /* 0x000fe20007ffe0ff */
[----:B------:R-:W-:Y:S06]  /*2860*/  BRA.U UP0, `(.L_x_71) ;  /* 0xfffffffd00ac7547 */ /* 0x000fec000b83ffff */
[----:B------:R-:W-:Y:S05]  /*2870*/  EXIT ;  /* 0x000000000000794d */ /* 0x000fea0003800000 */
        .weak           $__internal_0_$__cuda_sm20_sqrt_rn_f32_slowpath
        .type           $__internal_0_$__cuda_sm20_sqrt_rn_f32_slowpath,@function
        .size           $__internal_0_$__cuda_sm20_sqrt_rn_f32_slowpath,($__internal_1_$__cuda_sm3x_div_rn_noftz_f32_slowpath - $__internal_0_$__cuda_sm20_sqrt_rn_f32_slowpath)
$__internal_0_$__cuda_sm20_sqrt_rn_f32_slowpath:
[----:B------:R-:W-:-:S13]  /*2880*/  LOP3.LUT P1, RZ, R0, 0x7fffffff, RZ, 0xc0, !PT ;  /* 0x7fffffff00ff7812 */ /* 0x000fda000782c0ff */
[----:B------:R-:W-:Y:S01]  /*2890*/  @!P1 MOV R2, R0 ;  /* 0x0000000000029202 */ /* 0x000fe20000000f00 */
[----:B------:R-:W-:Y:S06]  /*28a0*/  @!P1 BRA `(.L_x_72) ;  /* 0x0000000000409947 */ /* 0x000fec0003800000 */
[----:B------:R-:W-:-:S13]  /*28b0*/  FSETP.GEU.FTZ.AND P1, PT, R0, RZ, PT ;  /* 0x000000ff0000720b */ /* 0x000fda0003f3e000 */
[----:B------:R-:W-:Y:S01]  /*28c0*/  @!P1 MOV R2, 0x7fffffff ;  /* 0x7fffffff00029802 */ /* 0x000fe20000000f00 */
[----:B------:R-:W-:Y:S06]  /*28d0*/  @!P1 BRA `(.L_x_72) ;  /* 0x0000000000349947 */ /* 0x000fec0003800000 */
[----:B------:R-:W-:-:S13]  /*28e0*/  FSETP.GTU.FTZ.AND P1, PT, |R0|, +INF , PT ;  /* 0x7f8000000000780b */ /* 0x000fda0003f3c200 */
[----:B------:R-:W-:Y:S01]  /*28f0*/  @P1 FADD.FTZ R2, R0, 1 ;  /* 0x3f80000000021421 */ /* 0x000fe20000010000 */
[----:B------:R-:W-:Y:S06]  /*2900*/  @P1 BRA `(.L_x_72) ;  /* 0x0000000000281947 */ /* 0x000fec0003800000 */
[----:B------:R-:W-:-:S13]  /*2910*/  FSETP.NEU.FTZ.AND P1, PT, |R0|, +INF , PT ;  /* 0x7f8000000000780b */ /* 0x000fda0003f3d200 */
[----:B------:R-:W-:-:S04]  /*2920*/  @P1 FFMA R3, R0, 1.84467440737095516160e+19, RZ ;  /* 0x5f80000000031823 */ /* 0x000fc800000000ff */
[----:B------:R-:W0:Y:S02]  /*2930*/  @P1 MUFU.RSQ R2, R3 ;  /* 0x0000000300021308 */ /* 0x000e240000001400 */
[----:B0-----:R-:W-:Y:S01]  /*2940*/  @P1 FMUL.FTZ R6, R3, R2 ;  /* 0x0000000203061220 */ /* 0x001fe20000410000 */
[----:B------:R-:W-:Y:S01]  /*2950*/  @P1 FMUL.FTZ R7, R2, 0.5 ;  /* 0x3f00000002071820 */ /* 0x000fe20000410000 */
[----:B------:R-:W-:Y:S02]  /*2960*/  @!P1 MOV R2, R0 ;  /* 0x0000000000029202 */ /* 0x000fe40000000f00 */
[----:B------:R-:W-:-:S04]  /*2970*/  @P1 FADD.FTZ R5, -R6, -RZ ;  /* 0x800000ff06051221 */ /* 0x000fc80000010100 */
[----:B------:R-:W-:-:S04]  /*2980*/  @P1 FFMA R5, R6, R5, R3 ;  /* 0x0000000506051223 */ /* 0x000fc80000000003 */
[----:B------:R-:W-:-:S04]  /*2990*/  @P1 FFMA R5, R5, R7, R6 ;  /* 0x0000000705051223 */ /* 0x000fc80000000006 */
[----:B------:R-:W-:-:S07]  /*29a0*/  @P1 FMUL.FTZ R2, R5, 2.3283064365386962891e-10 ;  /* 0x2f80000005021820 */ /* 0x000fce0000410000 */
.L_x_72:
[----:B------:R-:W-:Y:S01]  /*29b0*/  HFMA2 R3, -RZ, RZ, 0, 0 ;  /* 0x00000000ff037431 */ /* 0x000fe200000001ff */
[----:B------:R-:W-:Y:S02]  /*29c0*/  MOV R0, R2 ;  /* 0x0000000200007202 */ /* 0x000fe40000000f00 */
[----:B------:R-:W-:-:S04]  /*29d0*/  MOV R2, R8 ;  /* 0x0000000800027202 */ /* 0x000fc80000000f00 */
[----:B------:R-:W-:Y:S05]  /*29e0*/  RET.REL.NODEC R2 `(_Z15normalizeKernelPfii) ;  /* 0xffffffd402847950 */ /* 0x000fea0003c3ffff */
        .weak           $__internal_1_$__cuda_sm3x_div_rn_noftz_f32_slowpath
        .type           $__internal_1_$__cuda_sm3x_div_rn_noftz_f32_slowpath,@function
        .size           $__internal_1_$__cuda_sm3x_div_rn_noftz_f32_slowpath,(.L_x_113 - $__internal_1_$__cuda_sm3x_div_rn_noftz_f32_slowpath)
$__internal_1_$__cuda_sm3x_div_rn_noftz_f32_slowpath:
[----:B------:R-:W-:Y:S01]  /*29f0*/  SHF.R.U32.HI R9, RZ, 0x17, R3 ;  /* 0x00000017ff097819 */ /* 0x000fe20000011603 */
[----:B------:R-:W-:Y:S01]  /*2a00*/  BSSY.RECONVERGENT B0, `(.L_x_73) ;  /* 0x0000063000007945 */ /* 0x000fe20003800200 */
[----:B------:R-:W-:Y:S02]  /*2a10*/  SHF.R.U32.HI R10, RZ, 0x17, R0 ;  /* 0x00000017ff0a7819 */ /* 0x000fe40000011600 */
[----:B------:R-:W-:Y:S02]  /*2a20*/  LOP3.LUT R9, R9, 0xff, RZ, 0xc0, !PT ;  /* 0x000000ff09097812 */ /* 0x000fe400078ec0ff */
[----:B------:R-:W-:Y:S02]  /*2a30*/  LOP3.LUT R14, R10, 0xff, RZ, 0xc0, !PT ;  /* 0x000000ff0a0e7812 */ /* 0x000fe400078ec0ff */
[----:B------:R-:W-:Y:S02]  /*2a40*/  IADD3 R15, PT, PT, R9, -0x1, RZ ;  /* 0xffffffff090f7810 */ /* 0x000fe40007ffe0ff */
[----:B------:R-:W-:-:S02]  /*2a50*/  IADD3 R12, PT, PT, R14, -0x1, RZ ;  /* 0xffffffff0e0c7810 */ /* 0x000fc40007ffe0ff */
[----:B------:R-:W-:Y:S02]  /*2a60*/  ISETP.GT.U32.AND P0, PT, R15, 0xfd, PT ;  /* 0x000000fd0f00780c */ /* 0x000fe40003f04070 */
[----:B------:R-:W-:Y:S02]  /*2a70*/  MOV R13, R3 ;  /* 0x00000003000d7202 */ /* 0x000fe40000000f00 */
[----:B------:R-:W-:-:S13]  /*2a80*/  ISETP.GT.U32.OR P0, PT, R12, 0xfd, P0 ;  /* 0x000000fd0c00780c */ /* 0x000fda0000704470 */
[----:B------:R-:W-:Y:S01]  /*2a90*/  @!P0 MOV R10, RZ ;  /* 0x000000ff000a8202 */ /* 0x000fe20000000f00 */
[----:B------:R-:W-:Y:S06]  /*2aa0*/  @!P0 BRA `(.L_x_74) ;  /* 0x00000000005c8947 */ /* 0x000fec0003800000 */
[----:B------:R-:W-:Y:S02]  /*2ab0*/  FSETP.GTU.FTZ.AND P0, PT, |R0|, +INF , PT ;  /* 0x7f8000000000780b */ /* 0x000fe40003f1c200 */
[----:B------:R-:W-:-:S04]  /*2ac0*/  FSETP.GTU.FTZ.AND P1, PT, |R3|, +INF , PT ;  /* 0x7f8000000300780b */ /* 0x000fc80003f3c200 */
[----:B------:R-:W-:-:S13]  /*2ad0*/  PLOP3.LUT P0, PT, P0, P1, PT, 0xf8, 0x8f ;  /* 0x00000000008f781c */ /* 0x000fda0000703f70 */
[----:B------:R-:W-:Y:S05]  /*2ae0*/  @P0 BRA `(.L_x_75) ;  /* 0x00000004004c0947 */ /* 0x000fea0003800000 */
[----:B------:R-:W-:-:S13]  /*2af0*/  LOP3.LUT P0, RZ, R13, 0x7fffffff, R0, 0xc8, !PT ;  /* 0x7fffffff0dff7812 */ /* 0x000fda000780c800 */
[----:B------:R-:W-:Y:S05]  /*2b00*/  @!P0 BRA `(.L_x_76) ;  /* 0x00000004003c8947 */ /* 0x000fea0003800000 */
[C---:B------:R-:W-:Y:S02]  /*2b10*/  FSETP.NEU.FTZ.AND P2, PT, |R0|.reuse, +INF , PT ;  /* 0x7f8000000000780b */ /* 0x040fe40003f5d200 */
[----:B------:R-:W-:Y:S02]  /*2b20*/  FSETP.NEU.FTZ.AND P1, PT, |R3|, +INF , PT ;  /* 0x7f8000000300780b */ /* 0x000fe40003f3d200 */
[----:B------:R-:W-:-:S11]  /*2b30*/  FSETP.NEU.FTZ.AND P0, PT, |R0|, +INF , PT ;  /* 0x7f8000000000780b */ /* 0x000fd60003f1d200 */
[----:B------:R-:W-:Y:S05]  /*2b40*/  @!P1 BRA !P2, `(.L_x_76) ;  /* 0x00000004002c9947 */ /* 0x000fea0005000000 */
[----:B------:R-:W-:-:S04]  /*2b50*/  LOP3.LUT P2, RZ, R0, 0x7fffffff, RZ, 0xc0, !PT ;  /* 0x7fffffff00ff7812 */ /* 0x000fc8000784c0ff */
[----:B------:R-:W-:-:S13]  /*2b60*/  PLOP3.LUT P1, PT, P1, P2, PT, 0x2f, 0xf2 ;  /* 0x0000000000f2781c */ /* 0x000fda0000f24577 */
[----:B------:R-:W-:Y:S05]  /*2b70*/  @P1 BRA `(.L_x_77) ;  /* 0x0000000400181947 */ /* 0x000fea0003800000 */
[----:B------:R-:W-:-:S04]  /*2b80*/  LOP3.LUT P1, RZ, R13, 0x7fffffff, RZ, 0xc0, !PT ;  /* 0x7fffffff0dff7812 */ /* 0x000fc8000782c0ff */
[----:B------:R-:W-:-:S13]  /*2b90*/  PLOP3.LUT P0, PT, P0, P1, PT, 0x2f, 0xf2 ;  /* 0x0000000000f2781c */ /* 0x000fda0000702577 */
[----:B------:R-:W-:Y:S05]  /*2ba0*/  @P0 BRA `(.L_x_78) ;  /* 0x0000000400000947 */ /* 0x000fea0003800000 */
[----:B------:R-:W-:Y:S02]  /*2bb0*/  ISETP.GE.AND P0, PT, R12, RZ, PT ;  /* 0x000000ff0c00720c */ /* 0x000fe40003f06270 */
[----:B------:R-:W-:-:S11]  /*2bc0*/  ISETP.GE.AND P1, PT, R15, RZ, PT ;  /* 0x000000ff0f00720c */ /* 0x000fd60003f26270 */
[----:B------:R-:W-:Y:S01]  /*2bd0*/  @P0 MOV R10, RZ ;  /* 0x000000ff000a0202 */ /* 0x000fe20000000f00 */
[----:B------:R-:W-:Y:S01]  /*2be0*/  @!P0 FFMA R0, R0, 1.84467440737095516160e+19, RZ ;  /* 0x5f80000000008823 */ /* 0x000fe200000000ff */
[----:B------:R-:W-:Y:S01]  /*2bf0*/  @!P0 MOV R10, 0xffffffc0 ;  /* 0xffffffc0000a8802 */ /* 0x000fe20000000f00 */
[----:B------:R-:W-:-:S03]  /*2c00*/  @!P1 FFMA R13, R3, 1.84467440737095516160e+19, RZ ;  /* 0x5f800000030d9823 */ /* 0x000fc600000000ff */
[----:B------:R-:W-:-:S07]  /*2c10*/  @!P1 IADD3 R10, PT, PT, R10, 0x40, RZ ;  /* 0x000000400a0a9810 */ /* 0x000fce0007ffe0ff */
.L_x_74:
[----:B------:R-:W-:Y:S01]  /*2c20*/  LEA R12, R9, 0xc0800000, 0x17 ;  /* 0xc0800000090c7811 */ /* 0x000fe200078eb8ff */
[----:B------:R-:W-:Y:S01]  /*2c30*/  BSSY.RECONVERGENT B1, `(.L_x_79) ;  /* 0x0000036000017945 */ /* 0x000fe20003800200 */
[----:B------:R-:W-:Y:S02]  /*2c40*/  IADD3 R14, PT, PT, R14, -0x7f, RZ ;  /* 0xffffff810e0e7810 */ /* 0x000fe40007ffe0ff */
[----:B------:R-:W-:-:S03]  /*2c50*/  IADD3 R16, PT, PT, -R12, R13, RZ ;  /* 0x0000000d0c107210 */ /* 0x000fc60007ffe1ff */
[----:B------:R-:W-:Y:S01]  /*2c60*/  IMAD R0, R14, -0x800000, R0 ;  /* 0xff8000000e007824 */ /* 0x000fe200078e0200 */
[----:B------:R-:W0:Y:S01]  /*2c70*/  MUFU.RCP R13, R16 ;  /* 0x00000010000d7308 */ /* 0x000e220000001000 */
[----:B------:R-:W-:-:S04]  /*2c80*/  FADD.FTZ R15, -R16, -RZ ;  /* 0x800000ff100f7221 */ /* 0x000fc80000010100 */
[----:B0-----:R-:W-:-:S04]  /*2c90*/  FFMA R12, R13, R15, 1 ;  /* 0x3f8000000d0c7423 */ /* 0x001fc8000000000f */
[----:B------:R-:W-:-:S04]  /*2ca0*/  FFMA R13, R13, R12, R13 ;  /* 0x0000000c0d0d7223 */ /* 0x000fc8000000000d */
[----:B------:R-:W-:-:S04]  /*2cb0*/  FFMA R12, R0, R13, RZ ;  /* 0x0000000d000c7223 */ /* 0x000fc800000000ff */
[----:B------:R-:W-:-:S04]  /*2cc0*/  FFMA R17, R15, R12, R0 ;  /* 0x0000000c0f117223 */ /* 0x000fc80000000000 */
[----:B------:R-:W-:Y:S01]  /*2cd0*/  FFMA R12, R13, R17, R12 ;  /* 0x000000110d0c7223 */ /* 0x000fe2000000000c */
[----:B------:R-:W-:-:S03]  /*2ce0*/  IADD3 R17, PT, PT, R14, 0x7f, -R9 ;  /* 0x0000007f0e117810 */ /* 0x000fc60007ffe809 */
[----:B------:R-:W-:Y:S01]  /*2cf0*/  FFMA R15, R15, R12, R0 ;  /* 0x0000000c0f0f7223 */ /* 0x000fe20000000000 */
[----:B------:R-:W-:-:S03]  /*2d00*/  IADD3 R17, PT, PT, R17, R10, RZ ;  /* 0x0000000a11117210 */ /* 0x000fc60007ffe0ff */
[----:B------:R-:W-:-:S05]  /*2d10*/  FFMA R0, R13, R15, R12 ;  /* 0x0000000f0d007223 */ /* 0x000fca000000000c */
[----:B------:R-:W-:-:S04]  /*2d20*/  SHF.R.U32.HI R9, RZ, 0x17, R0 ;  /* 0x00000017ff097819 */ /* 0x000fc80000011600 */
[----:B------:R-:W-:-:S04]  /*2d30*/  LOP3.LUT R9, R9, 0xff, RZ, 0xc0, !PT ;  /* 0x000000ff09097812 */ /* 0x000fc800078ec0ff */
[----:B------:R-:W-:-:S04]  /*2d40*/  IADD3 R14, PT, PT, R9, R17, RZ ;  /* 0x00000011090e7210 */ /* 0x000fc80007ffe0ff */
[----:B------:R-:W-:-:S04]  /*2d50*/  IADD3 R9, PT, PT, R14, -0x1, RZ ;  /* 0xffffffff0e097810 */ /* 0x000fc80007ffe0ff */
[----:B------:R-:W-:-:S13]  /*2d60*/  ISETP.GE.U32.AND P0, PT, R9, 0xfe, PT ;  /* 0x000000fe0900780c */ /* 0x000fda0003f06070 */
[----:B------:R-:W-:Y:S05]  /*2d70*/  @!P0 BRA `(.L_x_80) ;  /* 0x0000000000808947 */ /* 0x000fea0003800000 */
[----:B------:R-:W-:-:S13]  /*2d80*/  ISETP.GT.AND P0, PT, R14, 0xfe, PT ;  /* 0x000000fe0e00780c */ /* 0x000fda0003f04270 */
[----:B------:R-:W-:Y:S05]  /*2d90*/  @P0 BRA `(.L_x_81) ;  /* 0x00000000006c0947 */ /* 0x000fea0003800000 */
[----:B------:R-:W-:-:S13]  /*2da0*/  ISETP.GE.AND P0, PT, R14, 0x1, PT ;  /* 0x000000010e00780c */ /* 0x000fda0003f06270 */
[----:B------:R-:W-:Y:S05]  /*2db0*/  @P0 BRA `(.L_x_82) ;  /* 0x0000000000740947 */ /* 0x000fea0003800000 */
[----:B------:R-:W-:Y:S02]  /*2dc0*/  ISETP.GE.AND P0, PT, R14, -0x18, PT ;  /* 0xffffffe80e00780c */ /* 0x000fe40003f06270 */
[----:B------:R-:W-:-:S11]  /*2dd0*/  LOP3.LUT R0, R0, 0x80000000, RZ, 0xc0, !PT ;  /* 0x8000000000007812 */ /* 0x000fd600078ec0ff */
[----:B------:R-:W-:Y:S05]  /*2de0*/  @!P0 BRA `(.L_x_82) ;  /* 0x0000000000688947 */ /* 0x000fea0003800000 */
[-CC-:B------:R-:W-:Y:S01]  /*2df0*/  FFMA.RZ R9, R13, R15.reuse, R12.reuse ;  /* 0x0000000f0d097223 */ /* 0x180fe2000000c00c */
[C---:B------:R-:W-:Y:S02]  /*2e00*/  ISETP.NE.AND P2, PT, R14.reuse, RZ, PT ;  /* 0x000000ff0e00720c */ /* 0x040fe40003f45270 */
[C---:B------:R-:W-:Y:S02]  /*2e10*/  ISETP.NE.AND P1, PT, R14.reuse, RZ, PT ;  /* 0x000000ff0e00720c */ /* 0x040fe40003f25270 */
[----:B------:R-:W-:Y:S01]  /*2e20*/  LOP3.LUT R10, R9, 0x7fffff, RZ, 0xc0, !PT ;  /* 0x007fffff090a7812 */ /* 0x000fe200078ec0ff */
[CCC-:B------:R-:W-:Y:S01]  /*2e30*/  FFMA.RP R9, R13.reuse, R15.reuse, R12.reuse ;  /* 0x0000000f0d097223 */ /* 0x1c0fe2000000800c */
[----:B------:R-:W-:Y:S01]  /*2e40*/  FFMA.RM R12, R13, R15, R12 ;  /* 0x0000000f0d0c7223 */ /* 0x000fe2000000400c */
[----:B------:R-:W-:Y:S02]  /*2e50*/  IADD3 R13, PT, PT, R14, 0x20, RZ ;  /* 0x000000200e0d7810 */ /* 0x000fe40007ffe0ff */
[----:B------:R-:W-:-:S02]  /*2e60*/  LOP3.LUT R10, R10, 0x800000, RZ, 0xfc, !PT ;  /* 0x008000000a0a7812 */ /* 0x000fc400078efcff */
[----:B------:R-:W-:Y:S02]  /*2e70*/  IADD3 R14, PT, PT, -R14, RZ, RZ ;  /* 0x000000ff0e0e7210 */ /* 0x000fe40007ffe1ff */
[----:B------:R-:W-:Y:S02]  /*2e80*/  SHF.L.U32 R13, R10, R13, RZ ;  /* 0x0000000d0a0d7219 */ /* 0x000fe400000006ff */
[----:B------:R-:W-:Y:S02]  /*2e90*/  FSETP.NEU.FTZ.AND P0, PT, R9, R12, PT ;  /* 0x0000000c0900720b */ /* 0x000fe40003f1d000 */
[----:B------:R-:W-:Y:S02]  /*2ea0*/  SEL R9, R14, RZ, P2 ;  /* 0x000000ff0e097207 */ /* 0x000fe40001000000 */
[----:B------:R-:W-:Y:S02]  /*2eb0*/  ISETP.NE.AND P1, PT, R13, RZ, P1 ;  /* 0x000000ff0d00720c */ /* 0x000fe40000f25270 */
[----:B------:R-:W-:-:S02]  /*2ec0*/  SHF.R.U32.HI R9, RZ, R9, R10 ;  /* 0x00000009ff097219 */ /* 0x000fc4000001160a */
[----:B------:R-:W-:Y:S02]  /*2ed0*/  PLOP3.LUT P0, PT, P0, P1, PT, 0xf8, 0x8f ;  /* 0x00000000008f781c */ /* 0x000fe40000703f70 */
[----:B------:R-:W-:Y:S02]  /*2ee0*/  SHF.R.U32.HI R13, RZ, 0x1, R9 ;  /* 0x00000001ff0d7819 */ /* 0x000fe40000011609 */
[----:B------:R-:W-:-:S04]  /*2ef0*/  SEL R10, RZ, 0x1, !P0 ;  /* 0x00000001ff0a7807 */ /* 0x000fc80004000000 */
[----:B------:R-:W-:-:S04]  /*2f00*/  LOP3.LUT R10, R10, 0x1, R13, 0xf8, !PT ;  /* 0x000000010a0a7812 */ /* 0x000fc800078ef80d */
[----:B------:R-:W-:-:S04]  /*2f10*/  LOP3.LUT R10, R10, R9, RZ, 0xc0, !PT ;  /* 0x000000090a0a7212 */ /* 0x000fc800078ec0ff */
[----:B------:R-:W-:-:S04]  /*2f20*/  IADD3 R13, PT, PT, R13, R10, RZ ;  /* 0x0000000a0d0d7210 */ /* 0x000fc80007ffe0ff */
[----:B------:R-:W-:Y:S01]  /*2f30*/  LOP3.LUT R0, R13, R0, RZ, 0xfc, !PT ;  /* 0x000000000d007212 */ /* 0x000fe200078efcff */
[----:B------:R-:W-:Y:S06]  /*2f40*/  BRA `(.L_x_82) ;  /* 0x0000000000107947 */ /* 0x000fec0003800000 */
.L_x_81:
[----:B------:R-:W-:-:S04]  /*2f50*/  LOP3.LUT R0, R0, 0x80000000, RZ, 0xc0, !PT ;  /* 0x8000000000007812 */ /* 0x000fc800078ec0ff */
[----:B------:R-:W-:Y:S01]  /*2f60*/  LOP3.LUT R0, R0, 0x7f800000, RZ, 0xfc, !PT ;  /* 0x7f80000000007812 */ /* 0x000fe200078efcff */
[----:B------:R-:W-:Y:S06]  /*2f70*/  BRA `(.L_x_82) ;  /* 0x0000000000047947 */ /* 0x000fec0003800000 */
.L_x_80:
[----:B------:R-:W-:-:S07]  /*2f80*/  LEA R0, R17, R0, 0x17 ;  /* 0x0000000011007211 */ /* 0x000fce00078eb8ff */
.L_x_82:
[----:B------:R-:W-:Y:S05]  /*2f90*/  BSYNC.RECONVERGENT B1 ;  /* 0x0000000000017941 */ /* 0x000fea0003800200 */
.L_x_79:
[----:B------:R-:W-:Y:S05]  /*2fa0*/  BRA `(.L_x_83) ;  /* 0x0000000000207947 */ /* 0x000fea0003800000 */
.L_x_78:
[----:B------:R-:W-:-:S04]  /*2fb0*/  LOP3.LUT R0, R13, 0x80000000, R0, 0x48, !PT ;  /* 0x800000000d007812 */ /* 0x000fc800078e4800 */
[----:B------:R-:W-:Y:S01]  /*2fc0*/  LOP3.LUT R0, R0, 0x7f800000, RZ, 0xfc, !PT ;  /* 0x7f80000000007812 */ /* 0x000fe200078efcff */
[----:B------:R-:W-:Y:S06]  /*2fd0*/  BRA `(.L_x_83) ;  /* 0x0000000000147947 */ /* 0x000fec0003800000 */
.L_x_77:
[----:B------:R-:W-:Y:S01]  /*2fe0*/  LOP3.LUT R0, R13, 0x80000000, R0, 0x48, !PT ;  /* 0x800000000d007812 */ /* 0x000fe200078e4800 */
[----:B------:R-:W-:Y:S06]  /*2ff0*/  BRA `(.L_x_83) ;  /* 0x00000000000c7947 */ /* 0x000fec0003800000 */
.L_x_76:
[----:B------:R-:W0:Y:S01]  /*3000*/  MUFU.RSQ R0, -QNAN ;  /* 0xffc0000000007908 */ /* 0x000e220000001400 */
[----:B------:R-:W-:Y:S05]  /*3010*/  BRA `(.L_x_83) ;  /* 0x0000000000047947 */ /* 0x000fea0003800000 */
.L_x_75:
[----:B------:R-:W-:-:S07]  /*3020*/  FADD.FTZ R0, R0, R3 ;  /* 0x0000000300007221 */ /* 0x000fce0000010000 */
.L_x_83:
[----:B------:R-:W-:Y:S05]  /*3030*/  BSYNC.RECONVERGENT B0 ;  /* 0x0000000000007941 */ /* 0x000fea0003800200 */
.L_x_73:
[----:B------:R-:W-:-:S04]  /*3040*/  HFMA2 R9, -RZ, RZ, 0, 0 ;  /* 0x00000000ff097431 */ /* 0x000fc800000001ff */
[----:B0-----:R-:W-:Y:S05]  /*3050*/  RET.REL.NODEC R8 `(_Z15normalizeKernelPfii) ;  /* 0xffffffcc08e87950 */ /* 0x001fea0003c3ffff */
.L_x_84:
[----:B------:R-:W-:-:S00]  /*3060*/  BRA `(.L_x_84) ;  /* 0xfffffffc00fc7947 */ /* 0x000fc0000383ffff */
[----:B------:R-:W-:-:S00]  /*3070*/  NOP ;  /* 0x0000000000007918 */ /* 0x000fc00000000000 */
        /* <DEDUP_REMOVED lines=8> */
.L_x_113:


//--------------------- .text._Z22cosineSimilarityKernelPKfS0_Pfiii --------------------------
	.section	.text._Z22cosineSimilarityKernelPKfS0_Pfiii,"ax",@progbits
	.align	128
        .global         _Z22cosineSimilarityKernelPKfS0_Pfiii
        .type           _Z22cosineSimilarityKernelPKfS0_Pfiii,@function
        .size           _Z22cosineSimilarityKernelPKfS0_Pfiii,(.L_x_115 - _Z22cosineSimilarityKernelPKfS0_Pfiii)
        .other          _Z22cosineSimilarityKernelPKfS0_Pfiii,@"STO_CUDA_ENTRY STV_DEFAULT"
_Z22cosineSimilarityKernelPKfS0_Pfiii:
.text._Z22cosineSimilarityKernelPKfS0_Pfiii:
[----:B------:R-:W-:Y:S01]  /*0000*/  LDC R1, c[0x0][0x37c] ;  /* 0x0000df00ff017b82 */ /* 0x000fe20000000800 */
[----:B------:R-:W0:Y:S07]  /*0010*/  S2R R3, SR_TID.Y ;  /* 0x0000000000037919 */ /* 0x000e2e0000002200 */
[----:B------:R-:W1:Y:S01]  /*0020*/  LDC R7, c[0x0][0x360] ;  /* 0x0000d800ff077b82 */ /* 0x000e620000000800 */
[----:B------:R-:W2:Y:S01]  /*0030*/  LDCU.64 UR6, c[0x0][0x398] ;  /* 0x00007300ff0677ac */ /* 0x000ea20008000a00 */
[----:B------:R-:W1:Y:S06]  /*0040*/  S2R R0, SR_TID.X ;  /* 0x0000000000007919 */ /* 0x000e6c0000002100 */
[----:B------:R-:W0:Y:S08]  /*0050*/  S2UR UR5, SR_CTAID.Y ;  /* 0x00000000000579c3 */ /* 0x000e300000002600 */
[----:B------:R-:W0:Y:S08]  /*0060*/  LDC R6, c[0x0][0x364] ;  /* 0x0000d900ff067b82 */ /* 0x000e300000000800 */
[----:B------:R-:W1:Y:S01]  /*0070*/  S2UR UR4, SR_CTAID.X ;  /* 0x00000000000479c3 */ /* 0x000e620000002500 */
[----:B0-----:R-:W-:-:S05]  /*0080*/  IMAD R6, R6, UR5, R3 ;  /* 0x0000000506067c24 */ /* 0x001fca000f8e0203 */
[----:B--2---:R-:W-:Y:S01]  /*0090*/  ISETP.GE.AND P0, PT, R6, UR7, PT ;  /* 0x0000000706007c0c */ /* 0x004fe2000bf06270 */
[----:B-1----:R-:W-:-:S05]  /*00a0*/  IMAD R7, R7, UR4, R0 ;  /* 0x0000000407077c24 */ /* 0x002fca000f8e0200 */
[----:B------:R-:W-:-:S13]  /*00b0*/  ISETP.GE.OR P0, PT, R7, UR6, P0 ;  /* 0x0000000607007c0c */ /* 0x000fda0008706670 */
[----:B------:R-:W-:Y:S05]  /*00c0*/  @P0 EXIT ;  /* 0x000000000000094d */ /* 0x000fea0003800000 */
[----:B------:R-:W0:Y:S01]  /*00d0*/  LDCU UR7, c[0x0][0x3a0] ;  /* 0x00007400ff0777ac */ /* 0x000e220008000800 */
[----:B------:R-:W-:Y:S01]  /*00e0*/  HFMA2 R11, -RZ, RZ, 0, 0 ;  /* 0x00000000ff0b7431 */ /* 0x000fe200000001ff */
[----:B------:R-:W-:Y:S01]  /*00f0*/  CS2R R8, SRZ ;  /* 0x0000000000087805 */ /* 0x000fe2000001ff00 */
[----:B------:R-:W1:Y:S01]  /*0100*/  LDCU.64 UR12, c[0x0][0x358] ;  /* 0x00006b00ff0c77ac */ /* 0x000e620008000a00 */
[----:B0-----:R-:W-:-:S09]  /*0110*/  UISETP.GE.AND UP0, UPT, UR7, 0x1, UPT ;  /* 0x000000010700788c */ /* 0x001fd2000bf06270 */
[----:B-1----:R-:W-:Y:S05]  /*0120*/  BRA.U !UP0, `(.L_x_85) ;  /* 0x0000000908487547 */ /* 0x002fea000b800000 */
[----:B------:R-:W-:Y:S02]  /*0130*/  UISETP.GE.U32.AND UP1, UPT, UR7, 0x8, UPT ;  /* 0x000000080700788c */ /* 0x000fe4000bf26070 */
[----:B------:R-:W-:Y:S01]  /*0140*/  IMAD R10, R7, UR7, RZ ;  /* 0x00000007070a7c24 */ /* 0x000fe2000f8e02ff */
[----:B------:R-:W-:Y:S02]  /*0150*/  ULOP3.LUT UR10, UR7, 0x7, URZ, 0xc0, !UPT ;  /* 0x00000007070a7892 */ /* 0x000fe4000f8ec0ff */
[----:B------:R-:W-:Y:S01]  /*0160*/  IMAD R0, R6, UR7, RZ ;  /* 0x0000000706007c24 */ /* 0x000fe2000f8e02ff */
[----:B------:R-:W-:Y:S02]  /*0170*/  CS2R R8, SRZ ;  /* 0x0000000000087805 */ /* 0x000fe4000001ff00 */
[----:B------:R-:W-:Y:S01]  /*0180*/  MOV R11, RZ ;  /* 0x000000ff000b7202 */ /* 0x000fe20000000f00 */
[----:B------:R-:W-:Y:S01]  /*0190*/  UMOV UR4, URZ ;  /* 0x000000ff00047c82 */ /* 0x000fe20008000000 */
[----:B------:R-:W-:Y:S01]  /*01a0*/  UISETP.NE.AND UP0, UPT, UR10, URZ, UPT ;  /* 0x000000ff0a00728c */ /* 0x000fe2000bf05270 */
[----:B------:R-:W-:Y:S10]  /*01b0*/  BRA.U !UP1, `(.L_x_86) ;  /* 0x0000000109f47547 */ /* 0x000ff4000b800000 */
[----:B------:R-:W0:Y:S01]  /*01c0*/  LDC.64 R2, c[0x0][0x388] ;  /* 0x0000e200ff027b82 */ /* 0x000e220000000a00 */
[----:B------:R-:W1:Y:S01]  /*01d0*/  LDCU.64 UR8, c[0x0][0x380] ;  /* 0x00007000ff0877ac */ /* 0x000e620008000a00 */
[----:B------:R-:W-:Y:S02]  /*01e0*/  MOV R8, RZ ;  /* 0x000000ff00087202 */ /* 0x000fe40000000f00 */
[----:B------:R-:W-:Y:S01]  /*01f0*/  MOV R12, R10 ;  /* 0x0000000a000c7202 */ /* 0x000fe20000000f00 */
[----:B------:R-:W-:Y:S02]  /*0200*/  ULOP3.LUT UR4, UR7, 0x7ffffff8, URZ, 0xc0, !UPT ;  /* 0x7ffffff807047892 */ /* 0x000fe4000f8ec0ff */
[----:B-1----:R-:W-:Y:S02]  /*0210*/  UIADD3 UR5, UP1, UPT, UR8, 0x10, URZ ;  /* 0x0000001008057890 */ /* 0x002fe4000ff3e0ff */
[----:B------:R-:W-:Y:S02]  /*0220*/  UIADD3 UR8, UPT, UPT, -UR4, URZ, URZ ;  /* 0x000000ff04087290 */ /* 0x000fe4000fffe1ff */
[----:B------:R-:W-:Y:S01]  /*0230*/  UIADD3.X UR6, UPT, UPT, URZ, UR9, URZ, UP1, !UPT ;  /* 0x00000009ff067290 */ /* 0x000fe20008ffe4ff */
[----:B0-----:R-:W-:-:S03]  /*0240*/  IMAD.WIDE.U32 R2, R0, 0x4, R2 ;  /* 0x0000000400027825 */ /* 0x001fc600078e0002 */
[----:B------:R-:W-:-:S05]  /*0250*/  IADD3 R2, P0, PT, R2, 0x10, RZ ;  /* 0x0000001002027810 */ /* 0x000fca0007f1e0ff */
[----:B------:R-:W-:-:S08]  /*0260*/  IMAD.X R13, RZ, RZ, R3, P0 ;  /* 0x000000ffff0d7224 */ /* 0x000fd000000e0603 */
.L_x_87:
[----:B------:R-:W-:Y:S01]  /*0270*/  MOV R5, UR6 ;  /* 0x0000000600057c02 */ /* 0x000fe20008000f00 */
[----:B------:R-:W-:Y:S01]  /*0280*/  IMAD.U32 R4, RZ, RZ, UR5 ;  /* 0x00000005ff047e24 */ /* 0x000fe2000f8e00ff */
[----:B------:R-:W-:-:S03]  /*0290*/  MOV R3, R13 ;  /* 0x0000000d00037202 */ /* 0x000fc60000000f00 */
[----:B------:R-:W-:Y:S02]  /*02a0*/  IMAD.WIDE R4, R12, 0x4, R4 ;  /* 0x000000040c047825 */ /* 0x000fe400078e0204 */
        /* <DEDUP_REMOVED lines=15> */
[----:B------:R0:W5:Y:S01]  /*03a0*/  LDG.E R26, desc[UR12][R2.64+0xc] ;  /* 0x00000c0c021a7981 */ /* 0x000162000c1e1900 */
[----:B------:R-:W-:-:S04]  /*03b0*/  UIADD3 UR8, UPT, UPT, UR8, 0x8, URZ ;  /* 0x0000000808087890 */ /* 0x000fc8000fffe0ff */
[----:B------:R-:W-:Y:S01]  /*03c0*/  UISETP.NE.AND UP1, UPT, UR8, URZ, UPT ;  /* 0x000000ff0800728c */ /* 0x000fe2000bf25270 */
[----:B0-----:R-:W-:Y:S02]  /*03d0*/  IADD3 R2, P0, PT, R2, 0x20, RZ ;  /* 0x0000002002027810 */ /* 0x001fe40007f1e0ff */
[----:B------:R-:W-:Y:S01]  /*03e0*/  IADD3 R12, PT, PT, R12, 0x8, RZ ;  /* 0x000000080c0c7810 */ /* 0x000fe20007ffe0ff */
[-C--:B--2---:R-:W-:Y:S01]  /*03f0*/  FFMA R29, R27, R27.reuse, R8 ;  /* 0x0000001b1b1d7223 */ /* 0x084fe20000000008 */
[C---:B---3--:R-:W-:Y:S01]  /*0400*/  FFMA R9, R28.reuse, R27, R9 ;  /* 0x0000001b1c097223 */ /* 0x048fe20000000009 */
[----:B------:R-:W-:Y:S02]  /*0410*/  FFMA R28, R28, R28, R11 ;  /* 0x0000001c1c1c7223 */ /* 0x000fe4000000000b */
[-C--:B----4-:R-:W-:Y:S02]  /*0420*/  FFMA R29, R24, R24.reuse, R29 ;  /* 0x00000018181d7223 */ /* 0x090fe4000000001d */
[C---:B-----5:R-:W-:Y:S01]  /*0430*/  FFMA R28, R21.reuse, R21, R28 ;  /* 0x00000015151c7223 */ /* 0x060fe2000000001c */
[----:B------:R-:W-:Y:S01]  /*0440*/  FFMA R9, R21, R24, R9 ;  /* 0x0000001815097223 */ /* 0x000fe20000000009 */
[----:B------:R-:W-:-:S02]  /*0450*/  FFMA R29, R22, R22, R29 ;  /* 0x00000016161d7223 */ /* 0x000fc4000000001d */
[C---:B------:R-:W-:Y:S01]  /*0460*/  FFMA R28, R19.reuse, R19, R28 ;  /* 0x00000013131c7223 */ /* 0x040fe2000000001c */
[----:B------:R-:W-:Y:S01]  /*0470*/  FFMA R9, R19, R22, R9 ;  /* 0x0000001613097223 */ /* 0x000fe20000000009 */
[-C--:B------:R-:W-:Y:S02]  /*0480*/  FFMA R4, R20, R20.reuse, R29 ;  /* 0x0000001414047223 */ /* 0x080fe4000000001d */
[C---:B------:R-:W-:Y:S01]  /*0490*/  FFMA R5, R17.reuse, R17, R28 ;  /* 0x0000001111057223 */ /* 0x040fe2000000001c */
[----:B------:R-:W-:Y:S01]  /*04a0*/  FFMA R9, R17, R20, R9 ;  /* 0x0000001411097223 */ /* 0x000fe20000000009 */
[-C--:B------:R-:W-:Y:S02]  /*04b0*/  FFMA R11, R13, R13.reuse, R4 ;  /* 0x0000000d0d0b7223 */ /* 0x080fe40000000004 */
[C---:B------:R-:W-:Y:S01]  /*04c0*/  FFMA R4, R18.reuse, R18, R5 ;  /* 0x0000001212047223 */ /* 0x040fe20000000005 */
[----:B------:R-:W-:Y:S01]  /*04d0*/  FFMA R9, R18, R13, R9 ;  /* 0x0000000d12097223 */ /* 0x000fe20000000009 */
[----:B------:R-:W-:-:S02]  /*04e0*/  IMAD.X R13, RZ, RZ, R3, P0 ;  /* 0x000000ffff0d7224 */ /* 0x000fc400000e0603 */
[-C--:B------:R-:W-:Y:S01]  /*04f0*/  FFMA R8, R16, R16.reuse, R11 ;  /* 0x0000001010087223 */ /* 0x080fe2000000000b */
[C---:B------:R-:W-:Y:S01]  /*0500*/  FFMA R3, R15.reuse, R15, R4 ;  /* 0x0000000f0f037223 */ /* 0x040fe20000000004 */
[----:B------:R-:W-:-:S03]  /*0510*/  FFMA R9, R15, R16, R9 ;  /* 0x000000100f097223 */ /* 0x000fc60000000009 */
[C---:B------:R-:W-:Y:S01]  /*0520*/  FFMA R4, R14.reuse, R14, R3 ;  /* 0x0000000e0e047223 */ /* 0x040fe20000000003 */
[-C--:B------:R-:W-:Y:S01]  /*0530*/  FFMA R5, R25, R25.reuse, R8 ;  /* 0x0000001919057223 */ /* 0x080fe20000000008 */
[----:B------:R-:W-:Y:S02]  /*0540*/  FFMA R9, R14, R25, R9 ;  /* 0x000000190e097223 */ /* 0x000fe40000000009 */
[C---:B------:R-:W-:Y:S01]  /*0550*/  FFMA R11, R23.reuse, R23, R4 ;  /* 0x00000017170b7223 */ /* 0x040fe20000000004 */
[-C--:B------:R-:W-:Y:S01]  /*0560*/  FFMA R8, R26, R26.reuse, R5 ;  /* 0x0000001a1a087223 */ /* 0x080fe20000000005 */
[----:B------:R-:W-:Y:S01]  /*0570*/  FFMA R9, R23, R26, R9 ;  /* 0x0000001a17097223 */ /* 0x000fe20000000009 */
[----:B------:R-:W-:Y:S06]  /*0580*/  BRA.U UP1, `(.L_x_87) ;  /* 0xfffffffd01387547 */ /* 0x000fec000b83ffff */
.L_x_86:
[----:B------:R-:W-:Y:S05]  /*0590*/  BRA.U !UP0, `(.L_x_85) ;  /* 0x00000005082c7547 */ /* 0x000fea000b800000 */
[----:B------:R-:W-:Y:S02]  /*05a0*/  UISETP.GE.U32.AND UP0, UPT, UR10, 0x4, UPT ;  /* 0x000000040a00788c */ /* 0x000fe4000bf06070 */
[----:B------:R-:W-:-:S04]  /*05b0*/  ULOP3.LUT UR6, UR7, 0x3, URZ, 0xc0, !UPT ;  /* 0x0000000307067892 */ /* 0x000fc8000f8ec0ff */
[----:B------:R-:W-:-:S03]  /*05c0*/  UISETP.NE.AND UP1, UPT, UR6, URZ, UPT ;  /* 0x000000ff0600728c */ /* 0x000fc6000bf25270 */
[----:B------:R-:W-:Y:S08]  /*05d0*/  BRA.U !UP0, `(.L_x_88) ;  /* 0x0000000108807547 */ /* 0x000ff0000b800000 */
[----:B------:R-:W0:Y:S01]  /*05e0*/  LDC.64 R4, c[0x0][0x380] ;  /* 0x0000e000ff047b82 */ /* 0x000e220000000a00 */
[----:B------:R-:W1:Y:S01]  /*05f0*/  LDCU.64 UR8, c[0x0][0x388] ;  /* 0x00007100ff0877ac */ /* 0x000e620008000a00 */
[----:B------:R-:W-:Y:S01]  /*0600*/  IADD3 R3, PT, PT, R10, UR4, RZ ;  /* 0x000000040a037c10 */ /* 0x000fe2000fffe0ff */
[C---:B------:R-:W-:Y:S01]  /*0610*/  VIADD R15, R0.reuse, UR4 ;  /* 0x00000004000f7c36 */ /* 0x040fe20008000000 */
[----:B------:R-:W-:-:S04]  /*0620*/  IADD3 R14, P0, PT, R0, UR4, RZ ;  /* 0x00000004000e7c10 */ /* 0x000fc8000ff1e0ff */
[----:B------:R-:W2:Y:S01]  /*0630*/  LDC.64 R12, c[0x0][0x388] ;  /* 0x0000e200ff0c7b82 */ /* 0x000ea20000000a00 */
[----:B0-----:R-:W-:Y:S01]  /*0640*/  IMAD.WIDE R4, R3, 0x4, R4 ;  /* 0x0000000403047825 */ /* 0x001fe200078e0204 */
[----:B------:R-:W-:Y:S02]  /*0650*/  IADD3.X R3, PT, PT, RZ, RZ, RZ, P0, !PT ;  /* 0x000000ffff037210 */ /* 0x000fe400007fe4ff */
[C---:B-1----:R-:W-:Y:S02]  /*0660*/  LEA R2, P0, R14.reuse, UR8, 0x2 ;  /* 0x000000080e027c11 */ /* 0x042fe4000f8010ff */
[----:B------:R-:W3:Y:S02]  /*0670*/  LDG.E R16, desc[UR12][R4.64+0x4] ;  /* 0x0000040c04107981 */ /* 0x000ee4000c1e1900 */
[----:B------:R-:W-:Y:S01]  /*0680*/  LEA.HI.X R3, R14, UR9, R3, 0x2, P0 ;  /* 0x000000090e037c11 */ /* 0x000fe200080f1403 */
[----:B--2---:R-:W-:Y:S01]  /*0690*/  IMAD.WIDE.U32 R12, R15, 0x4, R12 ;  /* 0x000000040f0c7825 */ /* 0x004fe200078e000c */
[----:B------:R-:W2:Y:S04]  /*06a0*/  LDG.E R14, desc[UR12][R4.64] ;  /* 0x0000000c040e7981 */ /* 0x000ea8000c1e1900 */
[----:B------:R-:W4:Y:S04]  /*06b0*/  LDG.E R15, desc[UR12][R2.64+0x4] ;  /* 0x0000040c020f7981 */ /* 0x000f28000c1e1900 */
[----:B------:R-:W5:Y:S04]  /*06c0*/  LDG.E R13, desc[UR12][R12.64] ;  /* 0x0000000c0c0d7981 */ /* 0x000f68000c1e1900 */
[----:B------:R-:W4:Y:S04]  /*06d0*/  LDG.E R18, desc[UR12][R4.64+0x8] ;  /* 0x0000080c04127981 */ /* 0x000f28000c1e1900 */
[----:B------:R-:W4:Y:S04]  /*06e0*/  LDG.E R17, desc[UR12][R2.64+0x8] ;  /* 0x0000080c02117981 */ /* 0x000f28000c1e1900 */
[----:B------:R-:W4:Y:S04]  /*06f0*/  LDG.E R20, desc[UR12][R4.64+0xc] ;  /* 0x00000c0c04147981 */ /* 0x000f28000c1e1900 */
[----:B------:R-:W4:Y:S01]  /*0700*/  LDG.E R19, desc[UR12][R2.64+0xc] ;  /* 0x00000c0c02137981 */ /* 0x000f22000c1e1900 */
[----:B------:R-:W-:Y:S01]  /*0710*/  UIADD3 UR4, UPT, UPT, UR4, 0x4, URZ ;  /* 0x0000000404047890 */ /* 0x000fe2000fffe0ff */
[----:B--2---:R-:W-:-:S04]  /*0720*/  FFMA R11, R14, R14, R11 ;  /* 0x0000000e0e0b7223 */ /* 0x004fc8000000000b */
[----:B---3--:R-:W-:Y:S01]  /*0730*/  FFMA R11, R16, R16, R11 ;  /* 0x00000010100b7223 */ /* 0x008fe2000000000b */
[-C--:B-----5:R-:W-:Y:S01]  /*0740*/  FFMA R9, R14, R13.reuse, R9 ;  /* 0x0000000d0e097223 */ /* 0x0a0fe20000000009 */
[----:B------:R-:W-:-:S03]  /*0750*/  FFMA R8, R13, R13, R8 ;  /* 0x0000000d0d087223 */ /* 0x000fc60000000008 */
[-C--:B----4-:R-:W-:Y:S01]  /*0760*/  FFMA R9, R16, R15.reuse, R9 ;  /* 0x0000000f10097223 */ /* 0x090fe20000000009 */
[----:B------:R-:W-:Y:S01]  /*0770*/  FFMA R8, R15, R15, R8 ;  /* 0x0000000f0f087223 */ /* 0x000fe20000000008 */
[C---:B------:R-:W-:Y:S02]  /*0780*/  FFMA R11, R18.reuse, R18, R11 ;  /* 0x00000012120b7223 */ /* 0x040fe4000000000b */
[-C--:B------:R-:W-:Y:S01]  /*0790*/  FFMA R9, R18, R17.reuse, R9 ;  /* 0x0000001112097223 */ /* 0x080fe20000000009 */
[----:B------:R-:W-:Y:S01]  /*07a0*/  FFMA R8, R17, R17, R8 ;  /* 0x0000001111087223 */ /* 0x000fe20000000008 */
[C---:B------:R-:W-:Y:S02]  /*07b0*/  FFMA R11, R20.reuse, R20, R11 ;  /* 0x00000014140b7223 */ /* 0x040fe4000000000b */
[-C--:B------:R-:W-:Y:S01]  /*07c0*/  FFMA R9, R20, R19.reuse, R9 ;  /* 0x0000001314097223 */ /* 0x080fe20000000009 */
[----:B------:R-:W-:-:S07]  /*07d0*/  FFMA R8, R19, R19, R8 ;  /* 0x0000001313087223 */ /* 0x000fce0000000008 */
.L_x_88:
[----:B------:R-:W-:Y:S05]  /*07e0*/  BRA.U !UP1, `(.L_x_85) ;  /* 0x0000000109987547 */ /* 0x000fea000b800000 */
[----:B------:R-:W-:Y:S02]  /*07f0*/  UISETP.NE.AND UP0, UPT, UR6, 0x1, UPT ;  /* 0x000000010600788c */ /* 0x000fe4000bf05270 */
[----:B------:R-:W-:-:S04]  /*0800*/  ULOP3.LUT UR5, UR7, 0x1, URZ, 0xc0, !UPT ;  /* 0x0000000107057892 */ /* 0x000fc8000f8ec0ff */
[----:B------:R-:W-:-:S03]  /*0810*/  UISETP.NE.U32.AND UP1, UPT, UR5, 0x1, UPT ;  /* 0x000000010500788c */ /* 0x000fc6000bf25070 */
[----:B------:R-:W-:Y:S08]  /*0820*/  BRA.U !UP0, `(.L_x_89) ;  /* 0x0000000108587547 */ /* 0x000ff0000b800000 */
[----:B------:R-:W0:Y:S01]  /*0830*/  LDC.64 R2, c[0x0][0x388] ;  /* 0x0000e200ff027b82 */ /* 0x000e220000000a00 */
[----:B------:R-:W1:Y:S01]  /*0840*/  LDCU.64 UR6, c[0x0][0x388] ;  /* 0x00007100ff0677ac */ /* 0x000e620008000a00 */
[C---:B------:R-:W-:Y:S02]  /*0850*/  IADD3 R13, PT, PT, R0.reuse, UR4, RZ ;  /* 0x00000004000d7c10 */ /* 0x040fe4000fffe0ff */
[----:B------:R-:W-:Y:S02]  /*0860*/  IADD3 R14, P0, PT, R0, UR4, RZ ;  /* 0x00000004000e7c10 */ /* 0x000fe4000ff1e0ff */
[----:B------:R-:W-:Y:S02]  /*0870*/  IADD3 R15, PT, PT, R10, UR4, RZ ;  /* 0x000000040a0f7c10 */ /* 0x000fe4000fffe0ff */
[----:B------:R-:W2:Y:S01]  /*0880*/  LDC.64 R4, c[0x0][0x380] ;  /* 0x0000e000ff047b82 */ /* 0x000ea20000000a00 */
[----:B0-----:R-:W-:-:S04]  /*0890*/  IMAD.WIDE.U32 R12, R13, 0x4, R2 ;  /* 0x000000040d0c7825 */ /* 0x001fc800078e0002 */
[----:B------:R-:W-:Y:S01]  /*08a0*/  IMAD.X R3, RZ, RZ, RZ, P0 ;  /* 0x000000ffff037224 */ /* 0x000fe200000e06ff */
[C---:B-1----:R-:W-:Y:S01]  /*08b0*/  LEA R2, P0, R14.reuse, UR6, 0x2 ;  /* 0x000000060e027c11 */ /* 0x042fe2000f8010ff */
[----:B------:R-:W3:Y:S01]  /*08c0*/  LDG.E R13, desc[UR12][R12.64] ;  /* 0x0000000c0c0d7981 */ /* 0x000ee2000c1e1900 */
[----:B--2---:R-:W-:Y:S02]  /*08d0*/  IMAD.WIDE R4, R15, 0x4, R4 ;  /* 0x000000040f047825 */ /* 0x004fe400078e0204 */
[----:B------:R-:W-:-:S03]  /*08e0*/  LEA.HI.X R3, R14, UR7, R3, 0x2, P0 ;  /* 0x000000070e037c11 */ /* 0x000fc600080f1403 */
[----:B------:R-:W2:Y:S04]  /*08f0*/  LDG.E R14, desc[UR12][R4.64] ;  /* 0x0000000c040e7981 */ /* 0x000ea8000c1e1900 */
[----:B------:R-:W4:Y:S04]  /*0900*/  LDG.E R16, desc[UR12][R4.64+0x4] ;  /* 0x0000040c04107981 */ /* 0x000f28000c1e1900 */
[----:B------:R-:W5:Y:S01]  /*0910*/  LDG.E R3, desc[UR12][R2.64+0x4] ;  /* 0x0000040c02037981 */ /* 0x000f62000c1e1900 */
[----:B------:R-:W-:Y:S01]  /*0920*/  UIADD3 UR4, UPT, UPT, UR4, 0x2, URZ ;  /* 0x0000000204047890 */ /* 0x000fe2000fffe0ff */
[-C--:B---3--:R-:W-:Y:S01]  /*0930*/  FFMA R8, R13, R13.reuse, R8 ;  /* 0x0000000d0d087223 */ /* 0x088fe20000000008 */
[C---:B--2---:R-:W-:Y:S01]  /*0940*/  FFMA R9, R14.reuse, R13, R9 ;  /* 0x0000000d0e097223 */ /* 0x044fe20000000009 */
[----:B------:R-:W-:-:S04]  /*0950*/  FFMA R11, R14, R14, R11 ;  /* 0x0000000e0e0b7223 */ /* 0x000fc8000000000b */
[C---:B----4-:R-:W-:Y:S01]  /*0960*/  FFMA R11, R16.reuse, R16, R11 ;  /* 0x00000010100b7223 */ /* 0x050fe2000000000b */
[-C--:B-----5:R-:W-:Y:S01]  /*0970*/  FFMA R9, R16, R3.reuse, R9 ;  /* 0x0000000310097223 */ /* 0x0a0fe20000000009 */
[----:B------:R-:W-:-:S07]  /*0980*/  FFMA R8, R3, R3, R8 ;  /* 0x0000000303087223 */ /* 0x000fce0000000008 */
.L_x_89:
[----:B------:R-:W-:Y:S05]  /*0990*/  BRA.U UP1, `(.L_x_85) ;  /* 0x00000001012c7547 */ /* 0x000fea000b800000 */
[----:B------:R-:W0:Y:S01]  /*09a0*/  LDC.64 R2, c[0x0][0x380] ;  /* 0x0000e000ff027b82 */ /* 0x000e220000000a00 */
[----:B------:R-:W-:Y:S02]  /*09b0*/  IADD3 R13, PT, PT, R10, UR4, RZ ;  /* 0x000000040a0d7c10 */ /* 0x000fe4000fffe0ff */
[----:B------:R-:W-:-:S05]  /*09c0*/  IADD3 R15, PT, PT, R0, UR4, RZ ;  /* 0x00000004000f7c10 */ /* 0x000fca000fffe0ff */
[----:B------:R-:W1:Y:S01]  /*09d0*/  LDC.64 R4, c[0x0][0x388] ;  /* 0x0000e200ff047b82 */ /* 0x000e620000000a00 */
[----:B0-----:R-:W-:-:S06]  /*09e0*/  IMAD.WIDE R2, R13, 0x4, R2 ;  /* 0x000000040d027825 */ /* 0x001fcc00078e0202 */
[----:B------:R-:W2:Y:S01]  /*09f0*/  LDG.E R2, desc[UR12][R2.64] ;  /* 0x0000000c02027981 */ /* 0x000ea2000c1e1900 */
[----:B-1----:R-:W-:-:S06]  /*0a00*/  IMAD.WIDE.U32 R4, R15, 0x4, R4 ;  /* 0x000000040f047825 */ /* 0x002fcc00078e0004 */
[----:B------:R-:W3:Y:S01]  /*0a10*/  LDG.E R5, desc[UR12][R4.64] ;  /* 0x0000000c04057981 */ /* 0x000ee2000c1e1900 */
[C---:B--2---:R-:W-:Y:S01]  /*0a20*/  FFMA R11, R2.reuse, R2, R11 ;  /* 0x00000002020b7223 */ /* 0x044fe2000000000b */
[-C--:B---3--:R-:W-:Y:S01]  /*0a30*/  FFMA R9, R2, R5.reuse, R9 ;  /* 0x0000000502097223 */ /* 0x088fe20000000009 */
[----:B------:R-:W-:-:S07]  /*0a40*/  FFMA R8, R5, R5, R8 ;  /* 0x0000000505087223 */ /* 0x000fce0000000008 */
.L_x_85:
[----:B------:R-:W-:Y:S01]  /*0a50*/  FSETP.GT.AND P0, PT, R8, RZ, PT ;  /* 0x000000ff0800720b */ /* 0x000fe20003f04000 */
[----:B------:R-:W-:Y:S01]  /*0a60*/  BSSY.RECONVERGENT B0, `(.L_x_90) ;  /* 0x0000031000007945 */ /* 0x000fe20003800200 */
[----:B------:R-:W-:Y:S02]  /*0a70*/  MOV R5, RZ ;  /* 0x000000ff00057202 */ /* 0x000fe40000000f00 */
[----:B------:R-:W-:-:S13]  /*0a80*/  FSETP.LEU.OR P0, PT, R11, RZ, !P0 ;  /* 0x000000ff0b00720b */ /* 0x000fda000470b400 */
[----:B------:R-:W-:Y:S05]  /*0a90*/  @P0 BRA `(.L_x_91) ;  /* 0x0000000000b40947 */ /* 0x000fea0003800000 */
[----:B------:R-:W-:Y:S01]  /*0aa0*/  VIADD R2, R11, 0xf3000000 ;  /* 0xf30000000b027836 */ /* 0x000fe20000000000 */
[----:B------:R0:W1:Y:S01]  /*0ab0*/  MUFU.RSQ R0, R11 ;  /* 0x0000000b00007308 */ /* 0x0000620000001400 */
[----:B------:R-:W-:Y:S03]  /*0ac0*/  BSSY.RECONVERGENT B1, `(.L_x_92) ;  /* 0x000000c000017945 */ /* 0x000fe60003800200 */
[----:B------:R-:W-:-:S13]  /*0ad0*/  ISETP.GT.U32.AND P0, PT, R2, 0x727fffff, PT ;  /* 0x727fffff0200780c */ /* 0x000fda0003f04070 */
[----:B01----:R-:W-:Y:S05]  /*0ae0*/  @!P0 BRA `(.L_x_93) ;  /* 0x0000000000148947 */ /* 0x003fea0003800000 */
[----:B------:R-:W-:Y:S02]  /*0af0*/  MOV R0, R11 ;  /* 0x0000000b00007202 */ /* 0x000fe40000000f00 */
[----:B------:R-:W-:-:S07]  /*0b00*/  MOV R12, 0xb20 ;  /* 0x00000b20000c7802 */ /* 0x000fce0000000f00 */
[----:B------:R-:W-:Y:S05]  /*0b10*/  CALL.REL.NOINC `($__internal_2_$__cuda_sm20_sqrt_rn_f32_slowpath) ;  /* 0x0000000000b07944 */ /* 0x000fea0003c00000 */
[----:B------:R-:W-:Y:S01]  /*0b20*/  MOV R4, R0 ;  /* 0x0000000000047202 */ /* 0x000fe20000000f00 */
[----:B------:R-:W-:Y:S06]  /*0b30*/  BRA `(.L_x_94) ;  /* 0x0000000000107947 */ /* 0x000fec0003800000 */
.L_x_93:
[C---:B------:R-:W-:Y:S01]  /*0b40*/  FMUL.FTZ R4, R0.reuse, R11 ;  /* 0x0000000b00047220 */ /* 0x040fe20000410000 */
[----:B------:R-:W-:-:S03]  /*0b50*/  FMUL.FTZ R0, R0, 0.5 ;  /* 0x3f00000000007820 */ /* 0x000fc60000410000 */
[----:B------:R-:W-:-:S04]  /*0b60*/  FFMA R11, -R4, R4, R11 ;  /* 0x00000004040b7223 */ /* 0x000fc8000000010b */
[----:B------:R-:W-:-:S07]  /*0b70*/  FFMA R4, R11, R0, R4 ;  /* 0x000000000b047223 */ /* 0x000fce0000000004 */
.L_x_94:
[----:B------:R-:W-:Y:S05]  /*0b80*/  BSYNC.RECONVERGENT B1 ;  /* 0x0000000000017941 */ /* 0x000fea0003800200 */
.L_x_92:
[----:B------:R-:W-:Y:S01]  /*0b90*/  IADD3 R0, PT, PT, R8, -0xd000000, RZ ;  /* 0xf300000008007810 */ /* 0x000fe20007ffe0ff */
[----:B------:R0:W1:Y:S01]  /*0ba0*/  MUFU.RSQ R5, R8 ;  /* 0x0000000800057308 */ /* 0x0000620000001400 */
[----:B------:R-:W-:Y:S02]  /*0bb0*/  BSSY.RECONVERGENT B1, `(.L_x_95) ;  /* 0x000000c000017945 */ /* 0x000fe40003800200 */
[----:B------:R-:W-:-:S13]  /*0bc0*/  ISETP.GT.U32.AND P0, PT, R0, 0x727fffff, PT ;  /* 0x727fffff0000780c */ /* 0x000fda0003f04070 */
[----:B0-----:R-:W-:Y:S05]  /*0bd0*/  @!P0 BRA `(.L_x_96) ;  /* 0x0000000000148947 */ /* 0x001fea0003800000 */
[----:B------:R-:W-:Y:S01]  /*0be0*/  IMAD.MOV.U32 R0, RZ, RZ, R8 ;  /* 0x000000ffff007224 */ /* 0x000fe200078e0008 */
[----:B------:R-:W-:-:S07]  /*0bf0*/  MOV R12, 0xc10 ;  /* 0x00000c10000c7802 */ /* 0x000fce0000000f00 */
[----:B-1----:R-:W-:Y:S05]  /*0c00*/  CALL.REL.NOINC `($__internal_2_$__cuda_sm20_sqrt_rn_f32_slowpath) ;  /* 0x0000000000747944 */ /* 0x002fea0003c00000 */
[----:B------:R-:W-:Y:S01]  /*0c10*/  MOV R3, R0 ;  /* 0x0000000000037202 */ /* 0x000fe20000000f00 */
[----:B------:R-:W-:Y:S06]  /*0c20*/  BRA `(.L_x_97) ;  /* 0x0000000000107947 */ /* 0x000fec0003800000 */
.L_x_96:
[C---:B-1----:R-:W-:Y:S01]  /*0c30*/  FMUL.FTZ R3, R5.reuse, R8 ;  /* 0x0000000805037220 */ /* 0x042fe20000410000 */
[----:B------:R-:W-:-:S03]  /*0c40*/  FMUL.FTZ R0, R5, 0.5 ;  /* 0x3f00000005007820 */ /* 0x000fc60000410000 */
[----:B------:R-:W-:-:S04]  /*0c50*/  FFMA R8, -R3, R3, R8 ;  /* 0x0000000303087223 */ /* 0x000fc80000000108 */
[----:B------:R-:W-:-:S07]  /*0c60*/  FFMA R3, R8, R0, R3 ;  /* 0x0000000008037223 */ /* 0x000fce0000000003 */
.L_x_97:
[----:B------:R-:W-:Y:S05]  /*0c70*/  BSYNC.RECONVERGENT B1 ;  /* 0x0000000000017941 */ /* 0x000fea0003800200 */
.L_x_95:
[----:B------:R-:W-:Y:S01]  /*0c80*/  FMUL R8, R3, R4 ;  /* 0x0000000403087220 */ /* 0x000fe20000400000 */
[----:B------:R-:W-:Y:S03]  /*0c90*/  BSSY.RECONVERGENT B1, `(.L_x_91) ;  /* 0x000000d000017945 */ /* 0x000fe60003800200 */
[----:B------:R-:W0:Y:S08]  /*0ca0*/  MUFU.RCP R0, R8 ;  /* 0x0000000800007308 */ /* 0x000e300000001000 */
[----:B------:R-:W1:Y:S01]  /*0cb0*/  FCHK P0, R9, R8 ;  /* 0x0000000809007302 */ /* 0x000e620000000000 */
[----:B0-----:R-:W-:-:S04]  /*0cc0*/  FFMA R3, -R8, R0, 1 ;  /* 0x3f80000008037423 */ /* 0x001fc80000000100 */
[----:B------:R-:W-:-:S04]  /*0cd0*/  FFMA R0, R0, R3, R0 ;  /* 0x0000000300007223 */ /* 0x000fc80000000000 */
[----:B------:R-:W-:-:S04]  /*0ce0*/  FFMA R2, R0, R9, RZ ;  /* 0x0000000900027223 */ /* 0x000fc800000000ff */
[----:B------:R-:W-:-:S04]  /*0cf0*/  FFMA R3, -R8, R2, R9 ;  /* 0x0000000208037223 */ /* 0x000fc80000000109 */
[----:B------:R-:W-:Y:S01]  /*0d00*/  FFMA R5, R0, R3, R2 ;  /* 0x0000000300057223 */ /* 0x000fe20000000002 */
[----:B-1----:R-:W-:Y:S06]  /*0d10*/  @!P0 BRA `(.L_x_98) ;  /* 0x0000000000108947 */ /* 0x002fec0003800000 */
[----:B------:R-:W-:Y:S02]  /*0d20*/  MOV R3, R9 ;  /* 0x0000000900037202 */ /* 0x000fe40000000f00 */
[----:B------:R-:W-:-:S07]  /*0d30*/  MOV R2, 0xd50 ;  /* 0x00000d5000027802 */ /* 0x000fce0000000f00 */
[----:B------:R-:W-:Y:S05]  /*0d40*/  CALL.REL.NOINC `($__internal_3_$__cuda_sm3x_div_rn_noftz_f32_slowpath) ;  /* 0x0000000000807944 */ /* 0x000fea0003c00000 */
[----:B------:R-:W-:-:S07]  /*0d50*/  MOV R5, R0 ;  /* 0x0000000000057202 */ /* 0x000fce0000000f00 */
.L_x_98:
[----:B------:R-:W-:Y:S05]  /*0d60*/  BSYNC.RECONVERGENT B1 ;  /* 0x0000000000017941 */ /* 0x000fea0003800200 */
.L_x_91:
[----:B------:R-:W-:Y:S05]  /*0d70*/  BSYNC.RECONVERGENT B0 ;  /* 0x0000000000007941 */ /* 0x000fea0003800200 */
.L_x_90:
[----:B------:R-:W0:Y:S01]  /*0d80*/  LDC.64 R2, c[0x0][0x390] ;  /* 0x0000e400ff027b82 */ /* 0x000e220000000a00 */
[----:B------:R-:W1:Y:S02]  /*0d90*/  LDCU UR4, c[0x0][0x39c] ;  /* 0x00007380ff0477ac */ /* 0x000e640008000800 */
[----:B-1----:R-:W-:-:S04]  /*0da0*/  IMAD R7, R7, UR4, R6 ;  /* 0x0000000407077c24 */ /* 0x002fc8000f8e0206 */
[----:B0-----:R-:W-:-:S05]  /*0db0*/  IMAD.WIDE R2, R7, 0x4, R2 ;  /* 0x0000000407027825 */ /* 0x001fca00078e0202 */
[----:B------:R-:W-:Y:S01]  /*0dc0*/  STG.E desc[UR12][R2.64], R5 ;  /* 0x0000000502007986 */ /* 0x000fe2000c10190c */
[----:B------:R-:W-:Y:S05]  /*0dd0*/  EXIT ;  /* 0x000000000000794d */ /* 0x000fea0003800000 */
        .weak           $__internal_2_$__cuda_sm20_sqrt_rn_f32_slowpath
        .type           $__internal_2_$__cuda_sm20_sqrt_rn_f32_slowpath,@function
        .size           $__internal_2_$__cuda_sm20_sqrt_rn_f32_slowpath,($__internal_3_$__cuda_sm3x_div_rn_noftz_f32_slowpath - $__internal_2_$__cuda_sm20_sqrt_rn_f32_slowpath)
$__internal_2_$__cuda_sm20_sqrt_rn_f32_slowpath:
[----:B------:R-:W-:-:S13]  /*0de0*/  LOP3.LUT P0, RZ, R0, 0x7fffffff, RZ, 0xc0, !PT ;  /* 0x7fffffff00ff7812 */ /* 0x000fda000780c0ff */
[----:B------:R-:W-:Y:S01]  /*0df0*/  @!P0 IMAD.MOV.U32 R2, RZ, RZ, R0 ;  /* 0x000000ffff028224 */ /* 0x000fe200078e0000 */
        /* <DEDUP_REMOVED lines=17> */
.L_x_99:
[----:B------:R-:W-:Y:S01]  /*0f10*/  HFMA2 R3, -RZ, RZ, 0, 0 ;  /* 0x00000000ff037431 */ /* 0x000fe200000001ff */
[----:B------:R-:W-:Y:S01]  /*0f20*/  MOV R0, R2 ;  /* 0x0000000200007202 */ /* 0x000fe20000000f00 */
[----:B------:R-:W-:-:S04]  /*0f30*/  IMAD.MOV.U32 R2, RZ, RZ, R12 ;  /* 0x000000ffff027224 */ /* 0x000fc800078e000c */
[----:B------:R-:W-:Y:S05]  /*0f40*/  RET.REL.NODEC R2 `(_Z22cosineSimilarityKernelPKfS0_Pfiii) ;  /* 0xfffffff0022c7950 */ /* 0x000fea0003c3ffff */
        .weak           $__internal_3_$__cuda_sm3x_div_rn_noftz_f32_slowpath
        .type           $__internal_3_$__cuda_sm3x_div_rn_noftz_f32_slowpath,@function
        .size           $__internal_3_$__cuda_sm3x_div_rn_noftz_f32_slowpath,(.L_x_115 - $__internal_3_$__cuda_sm3x_div_rn_noftz_f32_slowpath)
$__internal_3_$__cuda_sm3x_div_rn_noftz_f32_slowpath:
[--C-:B------:R-:W-:Y:S01]  /*0f50*/  SHF.R.U32.HI R4, RZ, 0x17, R8.reuse ;  /* 0x00000017ff047819 */ /* 0x100fe20000011608 */
[----:B------:R-:W-:Y:S01]  /*0f60*/  BSSY.RECONVERGENT B2, `(.L_x_100) ;  /* 0x0000064000027945 */ /* 0x000fe20003800200 */
[----:B------:R-:W-:Y:S02]  /*0f70*/  SHF.R.U32.HI R0, RZ, 0x17, R3 ;  /* 0x00000017ff007819 */ /* 0x000fe40000011603 */
[----:B------:R-:W-:Y:S01]  /*0f80*/  LOP3.LUT R15, R4, 0xff, RZ, 0xc0, !PT ;  /* 0x000000ff040f7812 */ /* 0x000fe200078ec0ff */
[----:B------:R-:W-:Y:S01]  /*0f90*/  IMAD.MOV.U32 R4, RZ, RZ, R8 ;  /* 0x000000ffff047224 */ /* 0x000fe200078e0008 */
[----:B------:R-:W-:Y:S02]  /*0fa0*/  LOP3.LUT R10, R0, 0xff, RZ, 0xc0, !PT ;  /* 0x000000ff000a7812 */ /* 0x000fe400078ec0ff */
[----:B------:R-:W-:Y:S02]  /*0fb0*/  IADD3 R11, PT, PT, R15, -0x1, RZ ;  /* 0xffffffff0f0b7810 */ /* 0x000fe40007ffe0ff */
[----:B------:R-:W-:-:S02]  /*0fc0*/  IADD3 R9, PT, PT, R10, -0x1, RZ ;  /* 0xffffffff0a097810 */ /* 0x000fc40007ffe0ff */
[----:B------:R-:W-:-:S04]  /*0fd0*/  ISETP.GT.U32.AND P0, PT, R11, 0xfd, PT ;  /* 0x000000fd0b00780c */ /* 0x000fc80003f04070 */
[----:B------:R-:W-:-:S13]  /*0fe0*/  ISETP.GT.U32.OR P0, PT, R9, 0xfd, P0 ;  /* 0x000000fd0900780c */ /* 0x000fda0000704470 */
[----:B------:R-:W-:Y:S01]  /*0ff0*/  @!P0 MOV R5, RZ ;  /* 0x000000ff00058202 */ /* 0x000fe20000000f00 */
[----:B------:R-:W-:Y:S06]  /*1000*/  @!P0 BRA `(.L_x_101) ;  /* 0x0000000000608947 */ /* 0x000fec0003800000 */
[----:B------:R-:W-:Y:S02]  /*1010*/  FSETP.GTU.FTZ.AND P0, PT, |R3|, +INF , PT ;  /* 0x7f8000000300780b */ /* 0x000fe40003f1c200 */
[----:B------:R-:W-:Y:S02]  /*1020*/  FSETP.GTU.FTZ.AND P1, PT, |R8|, +INF , PT ;  /* 0x7f8000000800780b */ /* 0x000fe40003f3c200 */
[----:B------:R-:W-:Y:S02]  /*1030*/  MOV R0, R8 ;  /* 0x0000000800007202 */ /* 0x000fe40000000f00 */
        /* <DEDUP_REMOVED lines=17> */
[----:B------:R-:W-:Y:S02]  /*1150*/  @!P0 IMAD.MOV.U32 R5, RZ, RZ, -0x40 ;  /* 0xffffffc0ff058424 */ /* 0x000fe400078e00ff */
[----:B------:R-:W-:Y:S01]  /*1160*/  @!P0 FFMA R3, R3, 1.84467440737095516160e+19, RZ ;  /* 0x5f80000003038823 */ /* 0x000fe200000000ff */
[----:B------:R-:W-:Y:S02]  /*1170*/  @!P1 FFMA R4, R0, 1.84467440737095516160e+19, RZ ;  /* 0x5f80000000049823 */ /* 0x000fe400000000ff */
[----:B------:R-:W-:-:S07]  /*1180*/  @!P1 IADD3 R5, PT, PT, R5, 0x40, RZ ;  /* 0x0000004005059810 */ /* 0x000fce0007ffe0ff */
.L_x_101:
[----:B------:R-:W-:Y:S01]  /*1190*/  LEA R9, R15, 0xc0800000, 0x17 ;  /* 0xc08000000f097811 */ /* 0x000fe200078eb8ff */
[----:B------:R-:W-:Y:S03]  /*11a0*/  BSSY.RECONVERGENT B3, `(.L_x_106) ;  /* 0x0000036000037945 */ /* 0x000fe60003800200 */
[----:B------:R-:W-:Y:S02]  /*11b0*/  IADD3 R9, PT, PT, -R9, R4, RZ ;  /* 0x0000000409097210 */ /* 0x000fe40007ffe1ff */
[----:B------:R-:W-:Y:S02]  /*11c0*/  IADD3 R4, PT, PT, R10, -0x7f, RZ ;  /* 0xffffff810a047810 */ /* 0x000fe40007ffe0ff */
[----:B------:R-:W0:Y:S01]  /*11d0*/  MUFU.RCP R8, R9 ;  /* 0x0000000900087308 */ /* 0x000e220000001000 */
[----:B------:R-:W-:Y:S02]  /*11e0*/  FADD.FTZ R11, -R9, -RZ ;  /* 0x800000ff090b7221 */ /* 0x000fe40000010100 */
[C---:B------:R-:W-:Y:S01]  /*11f0*/  IMAD R0, R4.reuse, -0x800000, R3 ;  /* 0xff80000004007824 */ /* 0x040fe200078e0203 */
[----:B------:R-:W-:-:S05]  /*1200*/  IADD3 R4, PT, PT, R4, 0x7f, -R15 ;  /* 0x0000007f04047810 */ /* 0x000fca0007ffe80f */
[----:B------:R-:W-:Y:S02]  /*1210*/  IMAD.IADD R4, R4, 0x1, R5 ;  /* 0x0000000104047824 */ /* 0x000fe400078e0205 */
[----:B0-----:R-:W-:-:S04]  /*1220*/  FFMA R13, R8, R11, 1 ;  /* 0x3f800000080d7423 */ /* 0x001fc8000000000b */
[----:B------:R-:W-:-:S04]  /*1230*/  FFMA R10, R8, R13, R8 ;  /* 0x0000000d080a7223 */ /* 0x000fc80000000008 */
[----:B------:R-:W-:-:S04]  /*1240*/  FFMA R3, R0, R10, RZ ;  /* 0x0000000a00037223 */ /* 0x000fc800000000ff */
[----:B------:R-:W-:-:S04]  /*1250*/  FFMA R8, R11, R3, R0 ;  /* 0x000000030b087223 */ /* 0x000fc80000000000 */
[----:B------:R-:W-:-:S04]  /*1260*/  FFMA R13, R10, R8, R3 ;  /* 0x000000080a0d7223 */ /* 0x000fc80000000003 */
[----:B------:R-:W-:-:S04]  /*1270*/  FFMA R8, R11, R13, R0 ;  /* 0x0000000d0b087223 */ /* 0x000fc80000000000 */
        /* <DEDUP_REMOVED lines=14> */
[CCC-:B------:R-:W-:Y:S01]  /*1360*/  FFMA.RZ R3, R10.reuse, R8.reuse, R13.reuse ;  /* 0x000000080a037223 */ /* 0x1c0fe2000000c00d */
[CCC-:B------:R-:W-:Y:S01]  /*1370*/  FFMA.RM R4, R10.reuse, R8.reuse, R13.reuse ;  /* 0x000000080a047223 */ /* 0x1c0fe2000000400d */
[C---:B------:R-:W-:Y:S02]  /*1380*/  ISETP.NE.AND P2, PT, R9.reuse, RZ, PT ;  /* 0x000000ff0900720c */ /* 0x040fe40003f45270 */
[----:B------:R-:W-:Y:S02]  /*1390*/  ISETP.NE.AND P1, PT, R9, RZ, PT ;  /* 0x000000ff0900720c */ /* 0x000fe40003f25270 */
[----:B------:R-:W-:Y:S01]  /*13a0*/  LOP3.LUT R5, R3, 0x7fffff, RZ, 0xc0, !PT ;  /* 0x007fffff03057812 */ /* 0x000fe200078ec0ff */
[----:B------:R-:W-:Y:S01]  /*13b0*/  FFMA.RP R3, R10, R8, R13 ;  /* 0x000000080a037223 */ /* 0x000fe2000000800d */
[----:B------:R-:W-:Y:S01]  /*13c0*/  IADD3 R8, PT, PT, R9, 0x20, RZ ;  /* 0x0000002009087810 */ /* 0x000fe20007ffe0ff */
[----:B------:R-:W-:Y:S01]  /*13d0*/  IMAD.MOV R9, RZ, RZ, -R9 ;  /* 0x000000ffff097224 */ /* 0x000fe200078e0a09 */
[----:B------:R-:W-:-:S02]  /*13e0*/  LOP3.LUT R5, R5, 0x800000, RZ, 0xfc, !PT ;  /* 0x0080000005057812 */ /* 0x000fc400078efcff */
[----:B------:R-:W-:Y:S02]  /*13f0*/  FSETP.NEU.FTZ.AND P0, PT, R3, R4, PT ;  /* 0x000000040300720b */ /* 0x000fe40003f1d000 */
[----:B------:R-:W-:Y:S02]  /*1400*/  SHF.L.U32 R8, R5, R8, RZ ;  /* 0x0000000805087219 */ /* 0x000fe400000006ff */
[----:B------:R-:W-:Y:S02]  /*1410*/  SEL R4, R9, RZ, P2 ;  /* 0x000000ff09047207 */ /* 0x000fe40001000000 */
[----:B------:R-:W-:Y:S02]  /*1420*/  ISETP.NE.AND P1, PT, R8, RZ, P1 ;  /* 0x000000ff0800720c */ /* 0x000fe40000f25270 */
[----:B------:R-:W-:Y:S02]  /*1430*/  SHF.R.U32.HI R4, RZ, R4, R5 ;  /* 0x00000004ff047219 */ /* 0x000fe40000011605 */
[----:B------:R-:W-:-:S02]  /*1440*/  PLOP3.LUT P0, PT, P0, P1, PT, 0xf8, 0x8f ;  /* 0x00000000008f781c */ /* 0x000fc40000703f70 */
[----:B------:R-:W-:Y:S02]  /*1450*/  SHF.R.U32.HI R8, RZ, 0x1, R4 ;  /* 0x00000001ff087819 */ /* 0x000fe40000011604 */
[----:B------:R-:W-:-:S04]  /*1460*/  SEL R3, RZ, 0x1, !P0 ;  /* 0x00000001ff037807 */ /* 0x000fc80004000000 */
[----:B------:R-:W-:-:S04]  /*1470*/  LOP3.LUT R3, R3, 0x1, R8, 0xf8, !PT ;  /* 0x0000000103037812 */ /* 0x000fc800078ef808 */
[----:B------:R-:W-:-:S04]  /*1480*/  LOP3.LUT R3, R3, R4, RZ, 0xc0, !PT ;  /* 0x0000000403037212 */ /* 0x000fc800078ec0ff */
[----:B------:R-:W-:-:S04]  /*1490*/  IADD3 R3, PT, PT, R8, R3, RZ ;  /* 0x0000000308037210 */ /* 0x000fc80007ffe0ff */
[----:B------:R-:W-:Y:S01]  /*14a0*/  LOP3.LUT R0, R3, R0, RZ, 0xfc, !PT ;  /* 0x0000000003007212 */ /* 0x000fe200078efcff */
[----:B------:R-:W-:Y:S06]  /*14b0*/  BRA `(.L_x_109) ;  /* 0x0000000000107947 */ /* 0x000fec0003800000 */
.L_x_108:
[----:B------:R-:W-:-:S04]  /*14c0*/  LOP3.LUT R0, R0, 0x80000000, RZ, 0xc0, !PT ;  /* 0x8000000000007812 */ /* 0x000fc800078ec0ff */
[----:B------:R-:W-:Y:S01]  /*14d0*/  LOP3.LUT R0, R0, 0x7f800000, RZ, 0xfc, !PT ;  /* 0x7f80000000007812 */ /* 0x000fe200078efcff */
[----:B------:R-:W-:Y:S06]  /*14e0*/  BRA `(.L_x_109) ;  /* 0x0000000000047947 */ /* 0x000fec0003800000 */
.L_x_107:
[----:B------:R-:W-:-:S07]  /*14f0*/  LEA R0, R4, R0, 0x17 ;  /* 0x0000000004007211 */ /* 0x000fce00078eb8ff */
.L_x_109:
[----:B------:R-:W-:Y:S05]  /*1500*/  BSYNC.RECONVERGENT B3 ;  /* 0x0000000000037941 */ /* 0x000fea0003800200 */
.L_x_106:
[----:B------:R-:W-:Y:S05]  /*1510*/  BRA `(.L_x_110) ;  /* 0x0000000000207947 */ /* 0x000fea0003800000 */
.L_x_105:
[----:B------:R-:W-:-:S04]  /*1520*/  LOP3.LUT R0, R4, 0x80000000, R3, 0x48, !PT ;  /* 0x8000000004007812 */ /* 0x000fc800078e4803 */
[----:B------:R-:W-:Y:S01]  /*1530*/  LOP3.LUT R0, R0, 0x7f800000, RZ, 0xfc, !PT ;  /* 0x7f80000000007812 */ /* 0x000fe200078efcff */
[----:B------:R-:W-:Y:S06]  /*1540*/  BRA `(.L_x_110) ;  /* 0x0000000000147947 */ /* 0x000fec0003800000 */
.L_x_104:
[----:B------:R-:W-:Y:S01]  /*1550*/  LOP3.LUT R0, R4, 0x80000000, R3, 0x48, !PT ;  /* 0x8000000004007812 */ /* 0x000fe200078e4803 */
[----:B------:R-:W-:Y:S06]  /*1560*/  BRA `(.L_x_110) ;  /* 0x00000000000c7947 */ /* 0x000fec0003800000 */
.L_x_103:
[----:B------:R-:W0:Y:S01]  /*1570*/  MUFU.RSQ R0, -QNAN ;  /* 0xffc0000000007908 */ /* 0x000e220000001400 */
[----:B------:R-:W-:Y:S05]  /*1580*/  BRA `(.L_x_110) ;  /* 0x0000000000047947 */ /* 0x000fea0003800000 */
.L_x_102:
[----:B------:R-:W-:-:S07]  /*1590*/  FADD.FTZ R0, R3, R0 ;  /* 0x0000000003007221 */ /* 0x000fce0000010000 */
.L_x_110:
[----:B------:R-:W-:Y:S05]  /*15a0*/  BSYNC.RECONVERGENT B2 ;  /* 0x0000000000027941 */ /* 0x000fea0003800200 */
.L_x_100:
[----:B------:R-:W-:-:S04]  /*15b0*/  HFMA2 R3, -RZ, RZ, 0, 0 ;  /* 0x00000000ff037431 */ /* 0x000fc800000001ff */
[----:B0-----:R-:W-:Y:S05]  /*15c0*/  RET.REL.NODEC R2 `(_Z22cosineSimilarityKernelPKfS0_Pfiii) ;  /* 0xffffffe8028c7950 */ /* 0x001fea0003c3ffff */
.L_x_111:
        /* <DEDUP_REMOVED lines=11> */
.L_x_115:


//--------------------- .nv.shared.reserved.0     --------------------------
	.section	.nv.shared.reserved.0,"aw",@nobits
	.weak		__nv_reservedSMEM_offset_0_alias
	.size		__nv_reservedSMEM_offset_0_alias, 0, 64
	.other		__nv_reservedSMEM_offset_0_alias,@"STO_CUDA_RESERVED_SHARED STV_DEFAULT"
__nv_reservedSMEM_offset_0_alias:
	.zero		0
	.zero		64


//--------------------- .nv.constant0._Z15normalizeKernelPfii --------------------------
	.section	.nv.constant0._Z15normalizeKernelPfii,"a",@progbits
	.sectionflags	@""
	.align	4
.nv.constant0._Z15normalizeKernelPfii:
	.zero		912


//--------------------- .nv.constant0._Z22cosineSimilarityKernelPKfS0_Pfiii --------------------------
	.section	.nv.constant0._Z22cosineSimilarityKernelPKfS0_Pfiii,"a",@progbits
	.sectionflags	@""
	.align	4
.nv.constant0._Z22cosineSimilarityKernelPKfS0_Pfiii:
	.zero		932


//--------------------- SYMBOLS --------------------------

	.type		.nv.reservedSmem.offset0,@object
	.size		.nv.reservedSmem.offset0,0x4
